//
// Generated by NVIDIA NVVM Compiler
//
// Compiler Build ID: CL-36424714
// Cuda compilation tools, release 13.0, V13.0.88
// Based on NVVM 20.0.0
//

.version 9.0
.target sm_100
.address_size 64

	// .globl	_Z9cspincudaPmS_P10SORTSTRUCTS1_S_m
.global .align 1 .b8 _ZN34_INTERNAL_1d06f7e5_4_k_cu_e23db3e04cuda3std3__45__cpo5beginE[1];
.global .align 1 .b8 _ZN34_INTERNAL_1d06f7e5_4_k_cu_e23db3e04cuda3std3__45__cpo3endE[1];
.global .align 1 .b8 _ZN34_INTERNAL_1d06f7e5_4_k_cu_e23db3e04cuda3std3__45__cpo6cbeginE[1];
.global .align 1 .b8 _ZN34_INTERNAL_1d06f7e5_4_k_cu_e23db3e04cuda3std3__45__cpo4cendE[1];
.global .align 1 .b8 _ZN34_INTERNAL_1d06f7e5_4_k_cu_e23db3e04cuda3std3__45__cpo6rbeginE[1];
.global .align 1 .b8 _ZN34_INTERNAL_1d06f7e5_4_k_cu_e23db3e04cuda3std3__45__cpo4rendE[1];
.global .align 1 .b8 _ZN34_INTERNAL_1d06f7e5_4_k_cu_e23db3e04cuda3std3__45__cpo7crbeginE[1];
.global .align 1 .b8 _ZN34_INTERNAL_1d06f7e5_4_k_cu_e23db3e04cuda3std3__45__cpo5crendE[1];
.global .align 1 .b8 _ZN34_INTERNAL_1d06f7e5_4_k_cu_e23db3e04cuda3std3__436_GLOBAL__N__1d06f7e5_4_k_cu_e23db3e06ignoreE[1];
.global .align 1 .b8 _ZN34_INTERNAL_1d06f7e5_4_k_cu_e23db3e04cuda3std3__419piecewise_constructE[1];
.global .align 1 .b8 _ZN34_INTERNAL_1d06f7e5_4_k_cu_e23db3e04cuda3std3__48in_placeE[1];
.global .align 1 .b8 _ZN34_INTERNAL_1d06f7e5_4_k_cu_e23db3e04cuda3std3__420unreachable_sentinelE[1];
.global .align 1 .b8 _ZN34_INTERNAL_1d06f7e5_4_k_cu_e23db3e04cuda3std3__47nulloptE[1];
.global .align 1 .b8 _ZN34_INTERNAL_1d06f7e5_4_k_cu_e23db3e04cuda3std3__48unexpectE[1];
.global .align 1 .b8 _ZN34_INTERNAL_1d06f7e5_4_k_cu_e23db3e04cuda3std6ranges3__45__cpo4swapE[1];
.global .align 1 .b8 _ZN34_INTERNAL_1d06f7e5_4_k_cu_e23db3e04cuda3std6ranges3__45__cpo9iter_moveE[1];
.global .align 1 .b8 _ZN34_INTERNAL_1d06f7e5_4_k_cu_e23db3e04cuda3std6ranges3__45__cpo5beginE[1];
.global .align 1 .b8 _ZN34_INTERNAL_1d06f7e5_4_k_cu_e23db3e04cuda3std6ranges3__45__cpo3endE[1];
.global .align 1 .b8 _ZN34_INTERNAL_1d06f7e5_4_k_cu_e23db3e04cuda3std6ranges3__45__cpo6cbeginE[1];
.global .align 1 .b8 _ZN34_INTERNAL_1d06f7e5_4_k_cu_e23db3e04cuda3std6ranges3__45__cpo4cendE[1];
.global .align 1 .b8 _ZN34_INTERNAL_1d06f7e5_4_k_cu_e23db3e04cuda3std6ranges3__45__cpo7advanceE[1];
.global .align 1 .b8 _ZN34_INTERNAL_1d06f7e5_4_k_cu_e23db3e04cuda3std6ranges3__45__cpo9iter_swapE[1];
.global .align 1 .b8 _ZN34_INTERNAL_1d06f7e5_4_k_cu_e23db3e04cuda3std6ranges3__45__cpo4nextE[1];
.global .align 1 .b8 _ZN34_INTERNAL_1d06f7e5_4_k_cu_e23db3e04cuda3std6ranges3__45__cpo4prevE[1];
.global .align 1 .b8 _ZN34_INTERNAL_1d06f7e5_4_k_cu_e23db3e04cuda3std6ranges3__45__cpo4dataE[1];
.global .align 1 .b8 _ZN34_INTERNAL_1d06f7e5_4_k_cu_e23db3e04cuda3std6ranges3__45__cpo5cdataE[1];
.global .align 1 .b8 _ZN34_INTERNAL_1d06f7e5_4_k_cu_e23db3e04cuda3std6ranges3__45__cpo4sizeE[1];
.global .align 1 .b8 _ZN34_INTERNAL_1d06f7e5_4_k_cu_e23db3e04cuda3std6ranges3__45__cpo5ssizeE[1];
.global .align 1 .b8 _ZN34_INTERNAL_1d06f7e5_4_k_cu_e23db3e04cuda3std6ranges3__45__cpo8distanceE[1];
.global .align 1 .b8 _ZN34_INTERNAL_1d06f7e5_4_k_cu_e23db3e06thrust24THRUST_300001_SM_1000_NS8cuda_cub3parE[1];
.global .align 1 .b8 _ZN34_INTERNAL_1d06f7e5_4_k_cu_e23db3e06thrust24THRUST_300001_SM_1000_NS8cuda_cub10par_nosyncE[1];
.global .align 1 .b8 _ZN34_INTERNAL_1d06f7e5_4_k_cu_e23db3e06thrust24THRUST_300001_SM_1000_NS6system6detail10sequential3seqE[1];
.global .align 1 .b8 _ZN34_INTERNAL_1d06f7e5_4_k_cu_e23db3e06thrust24THRUST_300001_SM_1000_NS6system3cpp3parE[1];
.global .align 1 .b8 _ZN34_INTERNAL_1d06f7e5_4_k_cu_e23db3e06thrust24THRUST_300001_SM_1000_NS12placeholders2_1E[1];
.global .align 1 .b8 _ZN34_INTERNAL_1d06f7e5_4_k_cu_e23db3e06thrust24THRUST_300001_SM_1000_NS12placeholders2_2E[1];
.global .align 1 .b8 _ZN34_INTERNAL_1d06f7e5_4_k_cu_e23db3e06thrust24THRUST_300001_SM_1000_NS12placeholders2_3E[1];
.global .align 1 .b8 _ZN34_INTERNAL_1d06f7e5_4_k_cu_e23db3e06thrust24THRUST_300001_SM_1000_NS12placeholders2_4E[1];
.global .align 1 .b8 _ZN34_INTERNAL_1d06f7e5_4_k_cu_e23db3e06thrust24THRUST_300001_SM_1000_NS12placeholders2_5E[1];
.global .align 1 .b8 _ZN34_INTERNAL_1d06f7e5_4_k_cu_e23db3e06thrust24THRUST_300001_SM_1000_NS12placeholders2_6E[1];
.global .align 1 .b8 _ZN34_INTERNAL_1d06f7e5_4_k_cu_e23db3e06thrust24THRUST_300001_SM_1000_NS12placeholders2_7E[1];
.global .align 1 .b8 _ZN34_INTERNAL_1d06f7e5_4_k_cu_e23db3e06thrust24THRUST_300001_SM_1000_NS12placeholders2_8E[1];
.global .align 1 .b8 _ZN34_INTERNAL_1d06f7e5_4_k_cu_e23db3e06thrust24THRUST_300001_SM_1000_NS12placeholders2_9E[1];
.global .align 1 .b8 _ZN34_INTERNAL_1d06f7e5_4_k_cu_e23db3e06thrust24THRUST_300001_SM_1000_NS12placeholders3_10E[1];
.global .align 1 .b8 _ZN34_INTERNAL_1d06f7e5_4_k_cu_e23db3e06thrust24THRUST_300001_SM_1000_NS3seqE[1];
.global .align 1 .b8 _ZN34_INTERNAL_1d06f7e5_4_k_cu_e23db3e06thrust24THRUST_300001_SM_1000_NS6deviceE[1];

.visible .entry _Z9cspincudaPmS_P10SORTSTRUCTS1_S_m(
	.param .u64 .ptr .align 1 _Z9cspincudaPmS_P10SORTSTRUCTS1_S_m_param_0,
	.param .u64 .ptr .align 1 _Z9cspincudaPmS_P10SORTSTRUCTS1_S_m_param_1,
	.param .u64 .ptr .align 1 _Z9cspincudaPmS_P10SORTSTRUCTS1_S_m_param_2,
	.param .u64 .ptr .align 1 _Z9cspincudaPmS_P10SORTSTRUCTS1_S_m_param_3,
	.param .u64 .ptr .align 1 _Z9cspincudaPmS_P10SORTSTRUCTS1_S_m_param_4,
	.param .u64 _Z9cspincudaPmS_P10SORTSTRUCTS1_S_m_param_5
)
{
	.local .align 16 .b8 	__local_depot0[64];
	.reg .b64 	%SP;
	.reg .b64 	%SPL;
	.reg .pred 	%p<31>;
	.reg .b32 	%r<94>;
	.reg .b64 	%rd<136>;

	mov.u64 	%SPL, __local_depot0;
	ld.param.u64 	%rd28, [_Z9cspincudaPmS_P10SORTSTRUCTS1_S_m_param_0];
	ld.param.u64 	%rd29, [_Z9cspincudaPmS_P10SORTSTRUCTS1_S_m_param_1];
	ld.param.u64 	%rd30, [_Z9cspincudaPmS_P10SORTSTRUCTS1_S_m_param_2];
	ld.param.u64 	%rd31, [_Z9cspincudaPmS_P10SORTSTRUCTS1_S_m_param_4];
	cvta.to.global.u64 	%rd1, %rd31;
	cvta.to.global.u64 	%rd2, %rd28;
	cvta.to.global.u64 	%rd135, %rd29;
	add.u64 	%rd4, %SPL, 0;
	mov.u32 	%r21, %tid.x;
	mov.u32 	%r22, %ctaid.x;
	mov.u32 	%r23, %ntid.x;
	mov.u32 	%r24, %tid.y;
	mov.u32 	%r25, %ctaid.y;
	mov.u32 	%r26, %ntid.y;
	mad.lo.s32 	%r27, %r25, %r26, %r24;
	mov.u32 	%r28, %nctaid.x;
	mad.lo.s32 	%r29, %r27, %r28, %r22;
	mad.lo.s32 	%r30, %r29, %r23, %r21;
	cvta.to.global.u64 	%rd33, %rd30;
	cvt.u64.u32 	%rd5, %r30;
	mul.wide.u32 	%rd34, %r30, 8;
	add.s64 	%rd35, %rd33, %rd34;
	ld.global.u64 	%rd36, [%rd35];
	add.s64 	%rd37, %rd2, %rd34;
	st.global.u64 	[%rd37], %rd36;
	add.s32 	%r1, %r30, 16;
	mul.wide.u32 	%rd38, %r1, 8;
	add.s64 	%rd39, %rd33, %rd38;
	ld.global.u64 	%rd40, [%rd39];
	add.s64 	%rd6, %rd2, %rd38;
	st.global.u64 	[%rd6], %rd40;
	add.s32 	%r2, %r30, 32;
	mul.wide.u32 	%rd41, %r2, 8;
	add.s64 	%rd42, %rd33, %rd41;
	ld.global.u64 	%rd43, [%rd42];
	add.s64 	%rd44, %rd2, %rd41;
	st.global.u64 	[%rd44], %rd43;
	add.s32 	%r3, %r30, 48;
	mul.wide.u32 	%rd45, %r3, 8;
	add.s64 	%rd46, %rd33, %rd45;
	ld.global.u64 	%rd47, [%rd46];
	add.s64 	%rd7, %rd2, %rd45;
	st.global.u64 	[%rd7], %rd47;
	bar.sync 	0;
	mov.b64 	%rd131, 1;
	cvt.u32.u64 	%r32, %rd5;
$L__BB0_1:
	setp.lt.u32 	%p1, %r32, 64;
	mov.b32 	%r86, 0;
	mov.u32 	%r85, %r86;
	@%p1 bra 	$L__BB0_2;
	bra.uni 	$L__BB0_4;
$L__BB0_2:
	shl.b64 	%rd48, %rd5, 3;
	add.s64 	%rd49, %rd2, %rd48;
	ld.global.u64 	%rd11, [%rd49];
	and.b64  	%rd50, %rd11, %rd131;
	setp.eq.s64 	%p2, %rd50, 0;
	mov.b32 	%r85, 16;
	@%p2 bra 	$L__BB0_4;
	add.s64 	%rd52, %rd135, %rd48;
	st.global.u64 	[%rd52], %rd11;
	mov.b32 	%r36, 16;
	mov.u32 	%r85, %r86;
	mov.u32 	%r86, %r36;
$L__BB0_4:
	setp.gt.u32 	%p3, %r1, 63;
	@%p3 bra 	$L__BB0_8;
	ld.global.u64 	%rd12, [%rd6];
	and.b64  	%rd53, %rd12, %rd131;
	setp.eq.s64 	%p4, %rd53, 0;
	@%p4 bra 	$L__BB0_7;
	add.s32 	%r38, %r86, %r32;
	mul.wide.u32 	%rd54, %r38, 8;
	add.s64 	%rd55, %rd135, %rd54;
	st.global.u64 	[%rd55], %rd12;
	add.s32 	%r86, %r86, 16;
	bra.uni 	$L__BB0_8;
$L__BB0_7:
	add.s32 	%r40, %r85, %r32;
	mul.wide.u32 	%rd56, %r40, 8;
	add.s64 	%rd57, %rd2, %rd56;
	st.global.u64 	[%rd57], %rd12;
	add.s32 	%r85, %r85, 16;
$L__BB0_8:
	setp.gt.u32 	%p5, %r2, 63;
	@%p5 bra 	$L__BB0_12;
	add.s64 	%rd59, %rd2, %rd41;
	ld.global.u64 	%rd13, [%rd59];
	and.b64  	%rd60, %rd13, %rd131;
	setp.eq.s64 	%p6, %rd60, 0;
	@%p6 bra 	$L__BB0_11;
	add.s32 	%r42, %r86, %r32;
	mul.wide.u32 	%rd61, %r42, 8;
	add.s64 	%rd62, %rd135, %rd61;
	st.global.u64 	[%rd62], %rd13;
	add.s32 	%r86, %r86, 16;
	bra.uni 	$L__BB0_12;
$L__BB0_11:
	add.s32 	%r44, %r85, %r32;
	mul.wide.u32 	%rd63, %r44, 8;
	add.s64 	%rd64, %rd2, %rd63;
	st.global.u64 	[%rd64], %rd13;
	add.s32 	%r85, %r85, 16;
$L__BB0_12:
	setp.gt.u32 	%p7, %r3, 63;
	@%p7 bra 	$L__BB0_16;
	ld.global.u64 	%rd14, [%rd7];
	and.b64  	%rd65, %rd14, %rd131;
	setp.eq.s64 	%p8, %rd65, 0;
	@%p8 bra 	$L__BB0_15;
	add.s32 	%r46, %r86, %r32;
	mul.wide.u32 	%rd66, %r46, 8;
	add.s64 	%rd67, %rd135, %rd66;
	st.global.u64 	[%rd67], %rd14;
	add.s32 	%r86, %r86, 16;
	bra.uni 	$L__BB0_16;
$L__BB0_15:
	add.s32 	%r48, %r85, %r32;
	mul.wide.u32 	%rd68, %r48, 8;
	add.s64 	%rd69, %rd2, %rd68;
	st.global.u64 	[%rd69], %rd14;
	add.s32 	%r85, %r85, 16;
$L__BB0_16:
	setp.eq.s32 	%p9, %r86, 0;
	@%p9 bra 	$L__BB0_21;
	shl.b64 	%rd71, %rd5, 3;
	add.s64 	%rd133, %rd135, %rd71;
	cvt.u64.u32 	%rd72, %r85;
	add.s64 	%rd73, %rd5, %rd72;
	shl.b64 	%rd74, %rd73, 3;
	add.s64 	%rd132, %rd2, %rd74;
	mov.b64 	%rd134, 0;
$L__BB0_18:
	add.s64 	%rd75, %rd5, %rd134;
	setp.gt.u64 	%p10, %rd75, 63;
	@%p10 bra 	$L__BB0_20;
	ld.global.u64 	%rd76, [%rd133];
	st.global.u64 	[%rd132], %rd76;
$L__BB0_20:
	add.s64 	%rd134, %rd134, 16;
	add.s64 	%rd133, %rd133, 128;
	add.s64 	%rd132, %rd132, 128;
	cvt.u64.u32 	%rd77, %r86;
	setp.lt.u64 	%p11, %rd134, %rd77;
	@%p11 bra 	$L__BB0_18;
$L__BB0_21:
	bar.sync 	0;
	shl.b64 	%rd131, %rd131, 1;
	setp.ne.s64 	%p12, %rd131, 0;
	@%p12 bra 	$L__BB0_1;
	shl.b64 	%rd78, %rd5, 2;
	add.s64 	%rd22, %rd4, %rd78;
	mov.b32 	%r93, 0;
	st.local.u32 	[%rd22], %r93;
	membar.gl;
	shl.b64 	%rd79, %rd5, 3;
	add.s64 	%rd23, %rd1, %rd79;
$L__BB0_23:
	mov.b64 	%rd80, 4294967295;
	st.global.u64 	[%rd23], %rd80;
	ld.local.u32 	%r51, [%rd22];
	shl.b32 	%r52, %r51, 4;
	add.s32 	%r19, %r52, %r32;
	setp.gt.u32 	%p13, %r19, 63;
	@%p13 bra 	$L__BB0_25;
	mul.wide.u32 	%rd81, %r19, 8;
	add.s64 	%rd82, %rd2, %rd81;
	ld.global.u64 	%rd83, [%rd82];
	st.global.u64 	[%rd23], %rd83;
	membar.gl;
	bra.uni 	$L__BB0_26;
$L__BB0_25:
	membar.gl;
$L__BB0_26:
	membar.gl;
	ld.global.u64 	%rd84, [%rd1];
	ld.global.u64 	%rd85, [%rd1+8];
	min.u64 	%rd86, %rd84, %rd85;
	ld.global.u64 	%rd87, [%rd1+16];
	min.u64 	%rd88, %rd86, %rd87;
	ld.global.u64 	%rd89, [%rd1+24];
	min.u64 	%rd90, %rd88, %rd89;
	ld.global.u64 	%rd91, [%rd1+32];
	min.u64 	%rd92, %rd90, %rd91;
	ld.global.u64 	%rd93, [%rd1+40];
	min.u64 	%rd94, %rd92, %rd93;
	ld.global.u64 	%rd95, [%rd1+48];
	min.u64 	%rd96, %rd94, %rd95;
	ld.global.u64 	%rd97, [%rd1+56];
	min.u64 	%rd98, %rd96, %rd97;
	ld.global.u64 	%rd99, [%rd1+64];
	min.u64 	%rd100, %rd98, %rd99;
	ld.global.u64 	%rd101, [%rd1+72];
	min.u64 	%rd102, %rd100, %rd101;
	ld.global.u64 	%rd103, [%rd1+80];
	min.u64 	%rd104, %rd102, %rd103;
	ld.global.u64 	%rd105, [%rd1+88];
	min.u64 	%rd106, %rd104, %rd105;
	ld.global.u64 	%rd107, [%rd1+96];
	min.u64 	%rd108, %rd106, %rd107;
	ld.global.u64 	%rd109, [%rd1+104];
	min.u64 	%rd110, %rd108, %rd109;
	ld.global.u64 	%rd111, [%rd1+112];
	min.u64 	%rd112, %rd110, %rd111;
	ld.global.u64 	%rd113, [%rd1+120];
	min.u64 	%rd114, %rd112, %rd113;
	min.u64 	%rd25, %rd114, 4294967295;
	bar.sync 	0;
	ld.global.u64 	%rd115, [%rd1];
	setp.ne.s64 	%p14, %rd115, %rd25;
	@%p14 bra 	$L__BB0_28;
	st.global.u64 	[%rd135], %rd25;
	ld.local.u32 	%r53, [%rd4];
	add.s32 	%r54, %r53, 1;
	st.local.u32 	[%rd4], %r54;
$L__BB0_28:
	ld.global.u64 	%rd116, [%rd1+8];
	setp.ne.s64 	%p15, %rd116, %rd25;
	@%p15 bra 	$L__BB0_30;
	st.global.u64 	[%rd135], %rd25;
	ld.local.u32 	%r55, [%rd4+4];
	add.s32 	%r56, %r55, 1;
	st.local.u32 	[%rd4+4], %r56;
$L__BB0_30:
	ld.global.u64 	%rd117, [%rd1+16];
	setp.ne.s64 	%p16, %rd117, %rd25;
	@%p16 bra 	$L__BB0_32;
	st.global.u64 	[%rd135], %rd25;
	ld.local.u32 	%r57, [%rd4+8];
	add.s32 	%r58, %r57, 1;
	st.local.u32 	[%rd4+8], %r58;
$L__BB0_32:
	ld.global.u64 	%rd118, [%rd1+24];
	setp.ne.s64 	%p17, %rd118, %rd25;
	@%p17 bra 	$L__BB0_34;
	st.global.u64 	[%rd135], %rd25;
	ld.local.u32 	%r59, [%rd4+12];
	add.s32 	%r60, %r59, 1;
	st.local.u32 	[%rd4+12], %r60;
$L__BB0_34:
	ld.global.u64 	%rd119, [%rd1+32];
	setp.ne.s64 	%p18, %rd119, %rd25;
	@%p18 bra 	$L__BB0_36;
	st.global.u64 	[%rd135], %rd25;
	ld.local.u32 	%r61, [%rd4+16];
	add.s32 	%r62, %r61, 1;
	st.local.u32 	[%rd4+16], %r62;
$L__BB0_36:
	ld.global.u64 	%rd120, [%rd1+40];
	setp.ne.s64 	%p19, %rd120, %rd25;
	@%p19 bra 	$L__BB0_38;
	st.global.u64 	[%rd135], %rd25;
	ld.local.u32 	%r63, [%rd4+20];
	add.s32 	%r64, %r63, 1;
	st.local.u32 	[%rd4+20], %r64;
$L__BB0_38:
	ld.global.u64 	%rd121, [%rd1+48];
	setp.ne.s64 	%p20, %rd121, %rd25;
	@%p20 bra 	$L__BB0_40;
	st.global.u64 	[%rd135], %rd25;
	ld.local.u32 	%r65, [%rd4+24];
	add.s32 	%r66, %r65, 1;
	st.local.u32 	[%rd4+24], %r66;
$L__BB0_40:
	ld.global.u64 	%rd122, [%rd1+56];
	setp.ne.s64 	%p21, %rd122, %rd25;
	@%p21 bra 	$L__BB0_42;
	st.global.u64 	[%rd135], %rd25;
	ld.local.u32 	%r67, [%rd4+28];
	add.s32 	%r68, %r67, 1;
	st.local.u32 	[%rd4+28], %r68;
$L__BB0_42:
	ld.global.u64 	%rd123, [%rd1+64];
	setp.ne.s64 	%p22, %rd123, %rd25;
	@%p22 bra 	$L__BB0_44;
	st.global.u64 	[%rd135], %rd25;
	ld.local.u32 	%r69, [%rd4+32];
	add.s32 	%r70, %r69, 1;
	st.local.u32 	[%rd4+32], %r70;
$L__BB0_44:
	ld.global.u64 	%rd124, [%rd1+72];
	setp.ne.s64 	%p23, %rd124, %rd25;
	@%p23 bra 	$L__BB0_46;
	st.global.u64 	[%rd135], %rd25;
	ld.local.u32 	%r71, [%rd4+36];
	add.s32 	%r72, %r71, 1;
	st.local.u32 	[%rd4+36], %r72;
$L__BB0_46:
	ld.global.u64 	%rd125, [%rd1+80];
	setp.ne.s64 	%p24, %rd125, %rd25;
	@%p24 bra 	$L__BB0_48;
	st.global.u64 	[%rd135], %rd25;
	ld.local.u32 	%r73, [%rd4+40];
	add.s32 	%r74, %r73, 1;
	st.local.u32 	[%rd4+40], %r74;
$L__BB0_48:
	ld.global.u64 	%rd126, [%rd1+88];
	setp.ne.s64 	%p25, %rd126, %rd25;
	@%p25 bra 	$L__BB0_50;
	st.global.u64 	[%rd135], %rd25;
	ld.local.u32 	%r75, [%rd4+44];
	add.s32 	%r76, %r75, 1;
	st.local.u32 	[%rd4+44], %r76;
$L__BB0_50:
	ld.global.u64 	%rd127, [%rd1+96];
	setp.ne.s64 	%p26, %rd127, %rd25;
	@%p26 bra 	$L__BB0_52;
	st.global.u64 	[%rd135], %rd25;
	ld.local.u32 	%r77, [%rd4+48];
	add.s32 	%r78, %r77, 1;
	st.local.u32 	[%rd4+48], %r78;
$L__BB0_52:
	ld.global.u64 	%rd128, [%rd1+104];
	setp.ne.s64 	%p27, %rd128, %rd25;
	@%p27 bra 	$L__BB0_54;
	st.global.u64 	[%rd135], %rd25;
	ld.local.u32 	%r79, [%rd4+52];
	add.s32 	%r80, %r79, 1;
	st.local.u32 	[%rd4+52], %r80;
$L__BB0_54:
	ld.global.u64 	%rd129, [%rd1+112];
	setp.ne.s64 	%p28, %rd129, %rd25;
	@%p28 bra 	$L__BB0_56;
	st.global.u64 	[%rd135], %rd25;
	ld.local.u32 	%r81, [%rd4+56];
	add.s32 	%r82, %r81, 1;
	st.local.u32 	[%rd4+56], %r82;
$L__BB0_56:
	ld.global.u64 	%rd130, [%rd1+120];
	setp.ne.s64 	%p29, %rd130, %rd25;
	@%p29 bra 	$L__BB0_58;
	st.global.u64 	[%rd135], %rd25;
	ld.local.u32 	%r83, [%rd4+60];
	add.s32 	%r84, %r83, 1;
	st.local.u32 	[%rd4+60], %r84;
$L__BB0_58:
	membar.gl;
	add.s32 	%r93, %r93, 1;
	add.s64 	%rd135, %rd135, 8;
	setp.ne.s32 	%p30, %r93, 64;
	@%p30 bra 	$L__BB0_23;
	ret;

}
	// .globl	_ZN3cub18CUB_300001_SM_10006detail11EmptyKernelIvEEvv
.visible .entry _ZN3cub18CUB_300001_SM_10006detail11EmptyKernelIvEEvv()
{


	ret;

}


// ===== COMPILED SASS (sm_100) =====

	.target	sm_100

	.elftype	@"ET_EXEC"


//--------------------- .note.nv.tkinfo           --------------------------
	.section	.note.nv.tkinfo,"",@"SHT_NOTE"
	.sectionflags	@"SHF_NOTE_NV_TKINFO"
	.tkinfo
        /*0018*/ 	.word	0x00000002
        /*0030*/ 	.string	""
        /*0030*/ 	.string	"ptxas"
        /*0030*/ 	.string	"Cuda compilation tools, release 13.0, V13.0.88"
        /*0030*/ 	.string	"Build cuda_13.0.r13.0/compiler.36424714_0"
        /*0030*/ 	.string	"-arch sm_100 -m 64 "



//--------------------- .note.nv.cuinfo           --------------------------
	.section	.note.nv.cuinfo,"",@"SHT_NOTE"
	.sectionflags	@"SHF_NOTE_NV_CUINFO"
        /*0018*/ 	.short	0x0002
        /*001a*/ 	.short	0x0064
        /*001c*/ 	.short	0x0082
	.zero		2


//--------------------- .nv.info                  --------------------------
	.section	.nv.info,"",@"SHT_CUDA_INFO"
	.align	4


	//----- nvinfo : EIATTR_REGCOUNT
	.align		4
        /*0000*/ 	.byte	0x04, 0x2f
        /*0002*/ 	.short	(.L_46 - .L_45)
	.align		4
.L_45:
        /*0004*/ 	.word	index@(_Z9cspincudaPmS_P10SORTSTRUCTS1_S_m)
        /*0008*/ 	.word	0x00000020


	//----- nvinfo : EIATTR_FRAME_SIZE
	.align		4
.L_46:
        /*000c*/ 	.byte	0x04, 0x11
        /*000e*/ 	.short	(.L_48 - .L_47)
	.align		4
.L_47:
        /*0010*/ 	.word	index@(_Z9cspincudaPmS_P10SORTSTRUCTS1_S_m)
        /*0014*/ 	.word	0x00000000


	//----- nvinfo : EIATTR_REGCOUNT
	.align		4
.L_48:
        /*0018*/ 	.byte	0x04, 0x2f
        /*001a*/ 	.short	(.L_50 - .L_49)
	.align		4
.L_49:
        /*001c*/ 	.word	index@(_ZN3cub18CUB_300001_SM_10006detail11EmptyKernelIvEEvv)
        /*0020*/ 	.word	0x00000004


	//----- nvinfo : EIATTR_FRAME_SIZE
	.align		4
.L_50:
        /*0024*/ 	.byte	0x04, 0x11
        /*0026*/ 	.short	(.L_52 - .L_51)
	.align		4
.L_51:
        /*0028*/ 	.word	index@(_ZN3cub18CUB_300001_SM_10006detail11EmptyKernelIvEEvv)
        /*002c*/ 	.word	0x00000000


	//----- nvinfo : EIATTR_MIN_STACK_SIZE
	.align		4
.L_52:
        /*0030*/ 	.byte	0x04, 0x12
        /*0032*/ 	.short	(.L_54 - .L_53)
	.align		4
.L_53:
        /*0034*/ 	.word	index@(_ZN3cub18CUB_300001_SM_10006detail11EmptyKernelIvEEvv)
        /*0038*/ 	.word	0x00000000


	//----- nvinfo : EIATTR_MIN_STACK_SIZE
	.align		4
.L_54:
        /*003c*/ 	.byte	0x04, 0x12
        /*003e*/ 	.short	(.L_56 - .L_55)
	.align		4
.L_55:
        /*0040*/ 	.word	index@(_Z9cspincudaPmS_P10SORTSTRUCTS1_S_m)
        /*0044*/ 	.word	0x00000000
.L_56:


//--------------------- .nv.compat                --------------------------
	.section	.nv.compat,"",@"SHT_CUDA_COMPAT_INFO"
	.align	4
        /*0000*/ 	.byte	0x02, 0x09, 0x00, 0x00, 0x02, 0x02, 0x01, 0x00, 0x02, 0x05, 0x05, 0x00, 0x03, 0x07, 0x01, 0x01
        /*0010*/ 	.byte	0x02, 0x03, 0x00, 0x00, 0x02, 0x06, 0x01, 0x00, 0x04, 0x0b, 0x08, 0x00, 0x09, 0x00, 0x00, 0x00
        /*0020*/ 	.byte	0x00, 0x00, 0x00, 0x00


//--------------------- .nv.info._ZN3cub18CUB_300001_SM_10006detail11EmptyKernelIvEEvv --------------------------
	.section	.nv.info._ZN3cub18CUB_300001_SM_10006detail11EmptyKernelIvEEvv,"",@"SHT_CUDA_INFO"
	.sectionflags	@""
	.align	4


	//----- nvinfo : EIATTR_CUDA_API_VERSION
	.align		4
        /*0000*/ 	.byte	0x04, 0x37
        /*0002*/ 	.short	(.L_58 - .L_57)
.L_57:
        /*0004*/ 	.word	0x00000082


	//----- nvinfo : EIATTR_SPARSE_MMA_MASK
	.align		4
.L_58:
        /*0008*/ 	.byte	0x03, 0x50
        /*000a*/ 	.short	0x0000


	//----- nvinfo : EIATTR_MAXREG_COUNT
	.align		4
        /*000c*/ 	.byte	0x03, 0x1b
        /*000e*/ 	.short	0x00ff


	//----- nvinfo : EIATTR_MERCURY_ISA_VERSION
	.align		4
        /*0010*/ 	.byte	0x03, 0x5f
        /*0012*/ 	.short	0x0101


	//----- nvinfo : EIATTR_VRC_CTA_INIT_COUNT
	.align		4
        /*0014*/ 	.byte	0x02, 0x4a
	.zero		1
	.zero		1


	//----- nvinfo : EIATTR_EXIT_INSTR_OFFSETS
	.align		4
        /*0018*/ 	.byte	0x04, 0x1c
        /*001a*/ 	.short	(.L_60 - .L_59)


	//   ....[0]....
.L_59:
        /*001c*/ 	.word	0x00000010


	//----- nvinfo : EIATTR_SW_WAR
	.align		4
.L_60:
        /*0020*/ 	.byte	0x04, 0x36
        /*0022*/ 	.short	(.L_62 - .L_61)
.L_61:
        /*0024*/ 	.word	0x00000008
.L_62:


//--------------------- .nv.info._Z9cspincudaPmS_P10SORTSTRUCTS1_S_m --------------------------
	.section	.nv.info._Z9cspincudaPmS_P10SORTSTRUCTS1_S_m,"",@"SHT_CUDA_INFO"
	.sectionflags	@""
	.align	4


	//----- nvinfo : EIATTR_CUDA_API_VERSION
	.align		4
        /*0000*/ 	.byte	0x04, 0x37
        /*0002*/ 	.short	(.L_64 - .L_63)
.L_63:
        /*0004*/ 	.word	0x00000082


	//----- nvinfo : EIATTR_KPARAM_INFO
	.align		4
.L_64:
        /*0008*/ 	.byte	0x04, 0x17
        /*000a*/ 	.short	(.L_66 - .L_65)
.L_65:
        /*000c*/ 	.word	0x00000000
        /*0010*/ 	.short	0x0005
        /*0012*/ 	.short	0x0028
        /*0014*/ 	.byte	0x00, 0xf0, 0x21, 0x00


	//----- nvinfo : EIATTR_KPARAM_INFO
	.align		4
.L_66:
        /*0018*/ 	.byte	0x04, 0x17
        /*001a*/ 	.short	(.L_68 - .L_67)
.L_67:
        /*001c*/ 	.word	0x00000000
        /*0020*/ 	.short	0x0004
        /*0022*/ 	.short	0x0020
        /*0024*/ 	.byte	0x00, 0xf5, 0x21, 0x00


	//----- nvinfo : EIATTR_KPARAM_INFO
	.align		4
.L_68:
        /*0028*/ 	.byte	0x04, 0x17
        /*002a*/ 	.short	(.L_70 - .L_69)
.L_69:
        /*002c*/ 	.word	0x00000000
        /*0030*/ 	.short	0x0003
        /*0032*/ 	.short	0x0018
        /*0034*/ 	.byte	0x00, 0xf5, 0x21, 0x00


	//----- nvinfo : EIATTR_KPARAM_INFO
	.align		4
.L_70:
        /*0038*/ 	.byte	0x04, 0x17
        /*003a*/ 	.short	(.L_72 - .L_71)
.L_71:
        /*003c*/ 	.word	0x00000000
        /*0040*/ 	.short	0x0002
        /*0042*/ 	.short	0x0010
        /*0044*/ 	.byte	0x00, 0xf5, 0x21, 0x00


	//----- nvinfo : EIATTR_KPARAM_INFO
	.align		4
.L_72:
        /*0048*/ 	.byte	0x04, 0x17
        /*004a*/ 	.short	(.L_74 - .L_73)
.L_73:
        /*004c*/ 	.word	0x00000000
        /*0050*/ 	.short	0x0001
        /*0052*/ 	.short	0x0008
        /*0054*/ 	.byte	0x00, 0xf5, 0x21, 0x00


	//----- nvinfo : EIATTR_KPARAM_INFO
	.align		4
.L_74:
        /*0058*/ 	.byte	0x04, 0x17
        /*005a*/ 	.short	(.L_76 - .L_75)
.L_75:
        /*005c*/ 	.word	0x00000000
        /*0060*/ 	.short	0x0000
        /*0062*/ 	.short	0x0000
        /*0064*/ 	.byte	0x00, 0xf5, 0x21, 0x00


	//----- nvinfo : EIATTR_SPARSE_MMA_MASK
	.align		4
.L_76:
        /*0068*/ 	.byte	0x03, 0x50
        /*006a*/ 	.short	0x0000


	//----- nvinfo : EIATTR_MAXREG_COUNT
	.align		4
        /*006c*/ 	.byte	0x03, 0x1b
        /*006e*/ 	.short	0x00ff


	//----- nvinfo : EIATTR_NUM_BARRIERS
	.align		4
        /*0070*/ 	.byte	0x02, 0x4c
        /*0072*/ 	.byte	0x01
	.zero		1


	//----- nvinfo : EIATTR_MERCURY_ISA_VERSION
	.align		4
        /*0074*/ 	.byte	0x03, 0x5f
        /*0076*/ 	.short	0x0101


	//----- nvinfo : EIATTR_VRC_CTA_INIT_COUNT
	.align		4
        /*0078*/ 	.byte	0x02, 0x4a
	.zero		1
	.zero		1


	//----- nvinfo : EIATTR_EXIT_INSTR_OFFSETS
	.align		4
        /*007c*/ 	.byte	0x04, 0x1c
        /*007e*/ 	.short	(.L_78 - .L_77)


	//   ....[0]....
.L_77:
        /*0080*/ 	.word	0x00001b10


	//----- nvinfo : EIATTR_CRS_STACK_SIZE
	.align		4
.L_78:
        /*0084*/ 	.byte	0x04, 0x1e
        /*0086*/ 	.short	(.L_80 - .L_79)
.L_79:
        /*0088*/ 	.word	0x00000000


	//----- nvinfo : EIATTR_CBANK_PARAM_SIZE
	.align		4
.L_80:
        /*008c*/ 	.byte	0x03, 0x19
        /*008e*/ 	.short	0x0030


	//----- nvinfo : EIATTR_PARAM_CBANK
	.align		4
        /*0090*/ 	.byte	0x04, 0x0a
        /*0092*/ 	.short	(.L_82 - .L_81)
	.align		4
.L_81:
        /*0094*/ 	.word	index@(.nv.constant0._Z9cspincudaPmS_P10SORTSTRUCTS1_S_m)
        /*0098*/ 	.short	0x0380
        /*009a*/ 	.short	0x0030


	//----- nvinfo : EIATTR_SW_WAR
	.align		4
.L_82:
        /*009c*/ 	.byte	0x04, 0x36
        /*009e*/ 	.short	(.L_84 - .L_83)
.L_83:
        /*00a0*/ 	.word	0x00000008
.L_84:


//--------------------- .nv.callgraph             --------------------------
	.section	.nv.callgraph,"",@"SHT_CUDA_CALLGRAPH"
	.align	4
	.sectionentsize	8
	.align		4
        /*0000*/ 	.word	0x00000000
	.align		4
        /*0004*/ 	.word	0xffffffff
	.align		4
        /*0008*/ 	.word	0x00000000
	.align		4
        /*000c*/ 	.word	0xfffffffe
	.align		4
        /*0010*/ 	.word	0x00000000
	.align		4
        /*0014*/ 	.word	0xfffffffd
	.align		4
        /*0018*/ 	.word	0x00000000
	.align		4
        /*001c*/ 	.word	0xfffffffc


//--------------------- .nv.constant4             --------------------------
	.section	.nv.constant4,"a",@progbits
	.align	8
	.align		8
.nv.constant4:
        /*0000*/ 	.dword	_ZN34_INTERNAL_1d06f7e5_4_k_cu_e23db3e04cuda3std3__45__cpo5beginE
	.align		8
        /*0008*/ 	.dword	_ZN34_INTERNAL_1d06f7e5_4_k_cu_e23db3e04cuda3std3__45__cpo3endE
	.align		8
        /*0010*/ 	.dword	_ZN34_INTERNAL_1d06f7e5_4_k_cu_e23db3e04cuda3std3__45__cpo6cbeginE
	.align		8
        /*0018*/ 	.dword	_ZN34_INTERNAL_1d06f7e5_4_k_cu_e23db3e04cuda3std3__45__cpo4cendE
	.align		8
        /*0020*/ 	.dword	_ZN34_INTERNAL_1d06f7e5_4_k_cu_e23db3e04cuda3std3__45__cpo6rbeginE
	.align		8
        /*0028*/ 	.dword	_ZN34_INTERNAL_1d06f7e5_4_k_cu_e23db3e04cuda3std3__45__cpo4rendE
	.align		8
        /*0030*/ 	.dword	_ZN34_INTERNAL_1d06f7e5_4_k_cu_e23db3e04cuda3std3__45__cpo7crbeginE
	.align		8
        /*0038*/ 	.dword	_ZN34_INTERNAL_1d06f7e5_4_k_cu_e23db3e04cuda3std3__45__cpo5crendE
	.align		8
        /*0040*/ 	.dword	_ZN34_INTERNAL_1d06f7e5_4_k_cu_e23db3e04cuda3std3__436_GLOBAL__N__1d06f7e5_4_k_cu_e23db3e06ignoreE
	.align		8
        /*0048*/ 	.dword	_ZN34_INTERNAL_1d06f7e5_4_k_cu_e23db3e04cuda3std3__419piecewise_constructE
	.align		8
        /*0050*/ 	.dword	_ZN34_INTERNAL_1d06f7e5_4_k_cu_e23db3e04cuda3std3__48in_placeE
	.align		8
        /*0058*/ 	.dword	_ZN34_INTERNAL_1d06f7e5_4_k_cu_e23db3e04cuda3std3__420unreachable_sentinelE
	.align		8
        /*0060*/ 	.dword	_ZN34_INTERNAL_1d06f7e5_4_k_cu_e23db3e04cuda3std3__47nulloptE
	.align		8
        /*0068*/ 	.dword	_ZN34_INTERNAL_1d06f7e5_4_k_cu_e23db3e04cuda3std3__48unexpectE
	.align		8
        /*0070*/ 	.dword	_ZN34_INTERNAL_1d06f7e5_4_k_cu_e23db3e04cuda3std6ranges3__45__cpo4swapE
	.align		8
        /*0078*/ 	.dword	_ZN34_INTERNAL_1d06f7e5_4_k_cu_e23db3e04cuda3std6ranges3__45__cpo9iter_moveE
	.align		8
        /*0080*/ 	.dword	_ZN34_INTERNAL_1d06f7e5_4_k_cu_e23db3e04cuda3std6ranges3__45__cpo5beginE
	.align		8
        /*0088*/ 	.dword	_ZN34_INTERNAL_1d06f7e5_4_k_cu_e23db3e04cuda3std6ranges3__45__cpo3endE
	.align		8
        /*0090*/ 	.dword	_ZN34_INTERNAL_1d06f7e5_4_k_cu_e23db3e04cuda3std6ranges3__45__cpo6cbeginE
	.align		8
        /*0098*/ 	.dword	_ZN34_INTERNAL_1d06f7e5_4_k_cu_e23db3e04cuda3std6ranges3__45__cpo4cendE
	.align		8
        /*00a0*/ 	.dword	_ZN34_INTERNAL_1d06f7e5_4_k_cu_e23db3e04cuda3std6ranges3__45__cpo7advanceE
	.align		8
        /*00a8*/ 	.dword	_ZN34_INTERNAL_1d06f7e5_4_k_cu_e23db3e04cuda3std6ranges3__45__cpo9iter_swapE
	.align		8
        /*00b0*/ 	.dword	_ZN34_INTERNAL_1d06f7e5_4_k_cu_e23db3e04cuda3std6ranges3__45__cpo4nextE
	.align		8
        /*00b8*/ 	.dword	_ZN34_INTERNAL_1d06f7e5_4_k_cu_e23db3e04cuda3std6ranges3__45__cpo4prevE
	.align		8
        /*00c0*/ 	.dword	_ZN34_INTERNAL_1d06f7e5_4_k_cu_e23db3e04cuda3std6ranges3__45__cpo4dataE
	.align		8
        /*00c8*/ 	.dword	_ZN34_INTERNAL_1d06f7e5_4_k_cu_e23db3e04cuda3std6ranges3__45__cpo5cdataE
	.align		8
        /*00d0*/ 	.dword	_ZN34_INTERNAL_1d06f7e5_4_k_cu_e23db3e04cuda3std6ranges3__45__cpo4sizeE
	.align		8
        /*00d8*/ 	.dword	_ZN34_INTERNAL_1d06f7e5_4_k_cu_e23db3e04cuda3std6ranges3__45__cpo5ssizeE
	.align		8
        /*00e0*/ 	.dword	_ZN34_INTERNAL_1d06f7e5_4_k_cu_e23db3e04cuda3std6ranges3__45__cpo8distanceE
	.align		8
        /*00e8*/ 	.dword	_ZN34_INTERNAL_1d06f7e5_4_k_cu_e23db3e06thrust24THRUST_300001_SM_1000_NS8cuda_cub3parE
	.align		8
        /*00f0*/ 	.dword	_ZN34_INTERNAL_1d06f7e5_4_k_cu_e23db3e06thrust24THRUST_300001_SM_1000_NS8cuda_cub10par_nosyncE
	.align		8
        /*00f8*/ 	.dword	_ZN34_INTERNAL_1d06f7e5_4_k_cu_e23db3e06thrust24THRUST_300001_SM_1000_NS6system6detail10sequential3seqE
	.align		8
        /*0100*/ 	.dword	_ZN34_INTERNAL_1d06f7e5_4_k_cu_e23db3e06thrust24THRUST_300001_SM_1000_NS6system3cpp3parE
	.align		8
        /*0108*/ 	.dword	_ZN34_INTERNAL_1d06f7e5_4_k_cu_e23db3e06thrust24THRUST_300001_SM_1000_NS12placeholders2_1E
	.align		8
        /*0110*/ 	.dword	_ZN34_INTERNAL_1d06f7e5_4_k_cu_e23db3e06thrust24THRUST_300001_SM_1000_NS12placeholders2_2E
	.align		8
        /*0118*/ 	.dword	_ZN34_INTERNAL_1d06f7e5_4_k_cu_e23db3e06thrust24THRUST_300001_SM_1000_NS12placeholders2_3E
	.align		8
        /*0120*/ 	.dword	_ZN34_INTERNAL_1d06f7e5_4_k_cu_e23db3e06thrust24THRUST_300001_SM_1000_NS12placeholders2_4E
	.align		8
        /*0128*/ 	.dword	_ZN34_INTERNAL_1d06f7e5_4_k_cu_e23db3e06thrust24THRUST_300001_SM_1000_NS12placeholders2_5E
	.align		8
        /*0130*/ 	.dword	_ZN34_INTERNAL_1d06f7e5_4_k_cu_e23db3e06thrust24THRUST_300001_SM_1000_NS12placeholders2_6E
	.align		8
        /*0138*/ 	.dword	_ZN34_INTERNAL_1d06f7e5_4_k_cu_e23db3e06thrust24THRUST_300001_SM_1000_NS12placeholders2_7E
	.align		8
        /*0140*/ 	.dword	_ZN34_INTERNAL_1d06f7e5_4_k_cu_e23db3e06thrust24THRUST_300001_SM_1000_NS12placeholders2_8E
	.align		8
        /*0148*/ 	.dword	_ZN34_INTERNAL_1d06f7e5_4_k_cu_e23db3e06thrust24THRUST_300001_SM_1000_NS12placeholders2_9E
	.align		8
        /*0150*/ 	.dword	_ZN34_INTERNAL_1d06f7e5_4_k_cu_e23db3e06thrust24THRUST_300001_SM_1000_NS12placeholders3_10E
	.align		8
        /*0158*/ 	.dword	_ZN34_INTERNAL_1d06f7e5_4_k_cu_e23db3e06thrust24THRUST_300001_SM_1000_NS3seqE
	.align		8
        /*0160*/ 	.dword	_ZN34_INTERNAL_1d06f7e5_4_k_cu_e23db3e06thrust24THRUST_300001_SM_1000_NS6deviceE


//--------------------- .text._ZN3cub18CUB_300001_SM_10006detail11EmptyKernelIvEEvv --------------------------
	.section	.text._ZN3cub18CUB_300001_SM_10006detail11EmptyKernelIvEEvv,"ax",@progbits
	.align	128
        .global         _ZN3cub18CUB_300001_SM_10006detail11EmptyKernelIvEEvv
        .type           _ZN3cub18CUB_300001_SM_10006detail11EmptyKernelIvEEvv,@function
        .size           _ZN3cub18CUB_300001_SM_10006detail11EmptyKernelIvEEvv,(.L_x_18 - _ZN3cub18CUB_300001_SM_10006detail11EmptyKernelIvEEvv)
        .other          _ZN3cub18CUB_300001_SM_10006detail11EmptyKernelIvEEvv,@"STO_CUDA_ENTRY STV_DEFAULT"
_ZN3cub18CUB_300001_SM_10006detail11EmptyKernelIvEEvv:
.text._ZN3cub18CUB_300001_SM_10006detail11EmptyKernelIvEEvv:
[----:B------:R-:W-:Y:S01]  /*0000*/  LDC R1, c[0x0][0x37c] ;  /* 0x0000df00ff017b82 */ /* 0x000fe20000000800 */
[----:B------:R-:W-:Y:S05]  /*0010*/  EXIT ;  /* 0x000000000000794d */ /* 0x000fea0003800000 */
.L_x_0:
[----:B------:R-:W-:-:S00]  /*0020*/  BRA `(.L_x_0) ;  /* 0xfffffffc00fc7947 */ /* 0x000fc0000383ffff */
[----:B------:R-:W-:-:S00]  /*0030*/  NOP ;  /* 0x0000000000007918 */ /* 0x000fc00000000000 */
        /* <DEDUP_REMOVED lines=12> */
.L_x_18:


//--------------------- .text._Z9cspincudaPmS_P10SORTSTRUCTS1_S_m --------------------------
	.section	.text._Z9cspincudaPmS_P10SORTSTRUCTS1_S_m,"ax",@progbits
	.align	128
        .global         _Z9cspincudaPmS_P10SORTSTRUCTS1_S_m
        .type           _Z9cspincudaPmS_P10SORTSTRUCTS1_S_m,@function
        .size           _Z9cspincudaPmS_P10SORTSTRUCTS1_S_m,(.L_x_19 - _Z9cspincudaPmS_P10SORTSTRUCTS1_S_m)
        .other          _Z9cspincudaPmS_P10SORTSTRUCTS1_S_m,@"STO_CUDA_ENTRY STV_DEFAULT"
_Z9cspincudaPmS_P10SORTSTRUCTS1_S_m:
.text._Z9cspincudaPmS_P10SORTSTRUCTS1_S_m:
[----:B------:R-:W-:Y:S01]  /*0000*/  LDC R1, c[0x0][0x37c] ;  /* 0x0000df00ff017b82 */ /* 0x000fe20000000800 */
[----:B------:R-:W0:Y:S01]  /*0010*/  S2R R0, SR_TID.Y ;  /* 0x0000000000007919 */ /* 0x000e220000002200 */
[----:B------:R-:W1:Y:S06]  /*0020*/  LDCU UR5, c[0x0][0x360] ;  /* 0x00006c00ff0577ac */ /* 0x000e6c0008000800 */
[----:B------:R-:W0:Y:S01]  /*0030*/  S2UR UR8, SR_CTAID.Y ;  /* 0x00000000000879c3 */ /* 0x000e220000002600 */
[----:B------:R-:W1:Y:S01]  /*0040*/  S2R R3, SR_TID.X ;  /* 0x0000000000037919 */ /* 0x000e620000002100 */
[----:B------:R-:W2:Y:S06]  /*0050*/  LDCU.64 UR6, c[0x0][0x358] ;  /* 0x00006b00ff0677ac */ /* 0x000eac0008000a00 */
[----:B------:R-:W0:Y:S08]  /*0060*/  LDC R7, c[0x0][0x364] ;  /* 0x0000d900ff077b82 */ /* 0x000e300000000800 */
[----:B------:R-:W3:Y:S08]  /*0070*/  S2UR UR4, SR_CTAID.X ;  /* 0x00000000000479c3 */ /* 0x000ef00000002500 */
[----:B------:R-:W3:Y:S08]  /*0080*/  LDC R9, c[0x0][0x370] ;  /* 0x0000dc00ff097b82 */ /* 0x000ef00000000800 */
[----:B------:R-:W4:Y:S01]  /*0090*/  LDC.64 R4, c[0x0][0x390] ;  /* 0x0000e400ff047b82 */ /* 0x000f220000000a00 */
[----:B0-----:R-:W-:-:S07]  /*00a0*/  IMAD R0, R7, UR8, R0 ;  /* 0x0000000807007c24 */ /* 0x001fce000f8e0200 */
[----:B------:R-:W0:Y:S01]  /*00b0*/  LDC.64 R10, c[0x0][0x380] ;  /* 0x0000e000ff0a7b82 */ /* 0x000e220000000a00 */
[----:B---3--:R-:W-:-:S04]  /*00c0*/  IMAD R0, R0, R9, UR4 ;  /* 0x0000000400007e24 */ /* 0x008fc8000f8e0209 */
[----:B-1----:R-:W-:-:S04]  /*00d0*/  IMAD R0, R0, UR5, R3 ;  /* 0x0000000500007c24 */ /* 0x002fc8000f8e0203 */
[----:B----4-:R-:W-:-:S05]  /*00e0*/  IMAD.WIDE.U32 R8, R0, 0x8, R4 ;  /* 0x0000000800087825 */ /* 0x010fca00078e0004 */
[----:B--2---:R-:W2:Y:S01]  /*00f0*/  LDG.E.64 R12, desc[UR6][R8.64] ;  /* 0x00000006080c7981 */ /* 0x004ea2000c1e1b00 */
[C---:B------:R-:W-:Y:S02]  /*0100*/  VIADD R6, R0.reuse, 0x10 ;  /* 0x0000001000067836 */ /* 0x040fe40000000000 */
[----:B0-----:R-:W-:-:S04]  /*0110*/  IMAD.WIDE.U32 R14, R0, 0x8, R10 ;  /* 0x00000008000e7825 */ /* 0x001fc800078e000a */
[----:B------:R-:W-:Y:S01]  /*0120*/  IMAD.WIDE.U32 R16, R6, 0x8, R4 ;  /* 0x0000000806107825 */ /* 0x000fe200078e0004 */
[----:B--2---:R0:W-:Y:S05]  /*0130*/  STG.E.64 desc[UR6][R14.64], R12 ;  /* 0x0000000c0e007986 */ /* 0x0041ea000c101b06 */
[----:B------:R-:W2:Y:S01]  /*0140*/  LDG.E.64 R16, desc[UR6][R16.64] ;  /* 0x0000000610107981 */ /* 0x000ea2000c1e1b00 */
[----:B------:R-:W-:Y:S02]  /*0150*/  VIADD R7, R0, 0x20 ;  /* 0x0000002000077836 */ /* 0x000fe40000000000 */
[----:B------:R-:W-:-:S04]  /*0160*/  IMAD.WIDE.U32 R2, R6, 0x8, R10 ;  /* 0x0000000806027825 */ /* 0x000fc800078e000a */
[C---:B------:R-:W-:Y:S01]  /*0170*/  IMAD.WIDE.U32 R18, R7.reuse, 0x8, R4 ;  /* 0x0000000807127825 */ /* 0x040fe200078e0004 */
[----:B--2---:R1:W-:Y:S05]  /*0180*/  STG.E.64 desc[UR6][R2.64], R16 ;  /* 0x0000001002007986 */ /* 0x0043ea000c101b06 */
[----:B------:R-:W2:Y:S01]  /*0190*/  LDG.E.64 R18, desc[UR6][R18.64] ;  /* 0x0000000612127981 */ /* 0x000ea2000c1e1b00 */
[----:B------:R-:W-:Y:S02]  /*01a0*/  VIADD R8, R0, 0x30 ;  /* 0x0000003000087836 */ /* 0x000fe40000000000 */
[----:B------:R-:W-:-:S04]  /*01b0*/  IMAD.WIDE.U32 R20, R7, 0x8, R10 ;  /* 0x0000000807147825 */ /* 0x000fc800078e000a */
[C---:B------:R-:W-:Y:S01]  /*01c0*/  IMAD.WIDE.U32 R22, R8.reuse, 0x8, R4 ;  /* 0x0000000808167825 */ /* 0x040fe200078e0004 */
[----:B--2---:R1:W-:Y:S05]  /*01d0*/  STG.E.64 desc[UR6][R20.64], R18 ;  /* 0x0000001214007986 */ /* 0x0043ea000c101b06 */
[----:B------:R-:W2:Y:S01]  /*01e0*/  LDG.E.64 R22, desc[UR6][R22.64] ;  /* 0x0000000616167981 */ /* 0x000ea2000c1e1b00 */
[----:B------:R-:W-:Y:S01]  /*01f0*/  IMAD.WIDE.U32 R4, R8, 0x8, R10 ;  /* 0x0000000808047825 */ /* 0x000fe200078e000a */
[----:B0-----:R-:W0:Y:S01]  /*0200*/  LDC R15, c[0x0][0x38c] ;  /* 0x0000e300ff0f7b82 */ /* 0x001e220000000800 */
[----:B------:R-:W3:Y:S01]  /*0210*/  LDCU UR4, c[0x0][0x388] ;  /* 0x00007100ff0477ac */ /* 0x000ee20008000800 */
[----:B------:R-:W-:Y:S01]  /*0220*/  UMOV UR5, 0x1 ;  /* 0x0000000100057882 */ /* 0x000fe20000000000 */
[----:B---3--:R-:W-:Y:S01]  /*0230*/  IMAD.U32 R14, RZ, RZ, UR4 ;  /* 0x00000004ff0e7e24 */ /* 0x008fe2000f8e00ff */
[----:B------:R-:W-:Y:S01]  /*0240*/  UMOV UR4, URZ ;  /* 0x000000ff00047c82 */ /* 0x000fe20008000000 */
[----:B--2---:R1:W-:Y:S03]  /*0250*/  STG.E.64 desc[UR6][R4.64], R22 ;  /* 0x0000001604007986 */ /* 0x0043e6000c101b06 */
[----:B0-----:R-:W-:Y:S06]  /*0260*/  BAR.SYNC.DEFER_BLOCKING 0x0 ;  /* 0x0000000000007b1d */ /* 0x001fec0000010000 */
.L_x_12:
[----:B------:R-:W-:Y:S01]  /*0270*/  ISETP.GE.U32.AND P0, PT, R0, 0x40, PT ;  /* 0x000000400000780c */ /* 0x000fe20003f06070 */
[----:B------:R-:W-:Y:S01]  /*0280*/  BSSY.RECONVERGENT B0, `(.L_x_1) ;  /* 0x0000016000007945 */ /* 0x000fe20003800200 */
[----:B------:R-:W-:Y:S01]  /*0290*/  ISETP.GT.U32.AND P3, PT, R6, 0x3f, PT ;  /* 0x0000003f0600780c */ /* 0x000fe20003f64070 */
[----:B------:R-:W-:Y:S01]  /*02a0*/  IMAD.MOV.U32 R9, RZ, RZ, RZ ;  /* 0x000000ffff097224 */ /* 0x000fe200078e00ff */
[----:B------:R-:W-:Y:S01]  /*02b0*/  ISETP.GT.U32.AND P2, PT, R7, 0x3f, PT ;  /* 0x0000003f0700780c */ /* 0x000fe20003f44070 */
[----:B------:R-:W-:Y:S01]  /*02c0*/  IMAD.MOV.U32 R11, RZ, RZ, RZ ;  /* 0x000000ffff0b7224 */ /* 0x000fe200078e00ff */
[----:B------:R-:W-:-:S07]  /*02d0*/  ISETP.GT.U32.AND P1, PT, R8, 0x3f, PT ;  /* 0x0000003f0800780c */ /* 0x000fce0003f24070 */
[----:B0-234-:R-:W-:Y:S06]  /*02e0*/  @P0 BRA `(.L_x_2) ;  /* 0x00000000003c0947 */ /* 0x01dfec0003800000 */
[----:B------:R-:W0:Y:S01]  /*02f0*/  LDCU.64 UR8, c[0x0][0x380] ;  /* 0x00007000ff0877ac */ /* 0x000e220008000a00 */
[----:B-1----:R-:W-:Y:S01]  /*0300*/  IMAD.SHL.U32 R17, R0, 0x8, RZ ;  /* 0x0000000800117824 */ /* 0x002fe200078e00ff */
[----:B------:R-:W-:-:S04]  /*0310*/  SHF.R.U32.HI R10, RZ, 0x1d, R0 ;  /* 0x0000001dff0a7819 */ /* 0x000fc80000011600 */
[----:B0-----:R-:W-:-:S04]  /*0320*/  IADD3 R12, P0, PT, R17, UR8, RZ ;  /* 0x00000008110c7c10 */ /* 0x001fc8000ff1e0ff */
[----:B------:R-:W-:-:S06]  /*0330*/  IADD3.X R13, PT, PT, R10, UR9, RZ, P0, !PT ;  /* 0x000000090a0d7c10 */ /* 0x000fcc00087fe4ff */
[----:B------:R-:W2:Y:S01]  /*0340*/  LDG.E.64 R12, desc[UR6][R12.64] ;  /* 0x000000060c0c7981 */ /* 0x000ea2000c1e1b00 */
[----:B------:R-:W-:Y:S01]  /*0350*/  IMAD.MOV.U32 R11, RZ, RZ, 0x10 ;  /* 0x00000010ff0b7424 */ /* 0x000fe200078e00ff */
[----:B--2---:R-:W-:-:S04]  /*0360*/  LOP3.LUT P0, RZ, R12, UR5, RZ, 0xc0, !PT ;  /* 0x000000050cff7c12 */ /* 0x004fc8000f80c0ff */
[----:B------:R-:W-:-:S13]  /*0370*/  LOP3.LUT P0, RZ, R13, UR4, RZ, 0xc0, P0 ;  /* 0x000000040dff7c12 */ /* 0x000fda000800c0ff */
[----:B------:R-:W0:Y:S01]  /*0380*/  @P0 LDC.64 R18, c[0x0][0x388] ;  /* 0x0000e200ff120b82 */ /* 0x000e220000000a00 */
[----:B------:R-:W-:Y:S02]  /*0390*/  @P0 IMAD.MOV.U32 R11, RZ, RZ, RZ ;  /* 0x000000ffff0b0224 */ /* 0x000fe400078e00ff */
[----:B------:R-:W-:Y:S01]  /*03a0*/  @P0 IMAD.MOV.U32 R9, RZ, RZ, 0x10 ;  /* 0x00000010ff090424 */ /* 0x000fe200078e00ff */
[----:B0-----:R-:W-:-:S05]  /*03b0*/  @P0 IADD3 R16, P4, PT, R17, R18, RZ ;  /* 0x0000001211100210 */ /* 0x001fca0007f9e0ff */
[----:B------:R-:W-:-:S05]  /*03c0*/  @P0 IMAD.X R17, R10, 0x1, R19, P4 ;  /* 0x000000010a110824 */ /* 0x000fca00020e0613 */
[----:B------:R0:W-:Y:S03]  /*03d0*/  @P0 STG.E.64 desc[UR6][R16.64], R12 ;  /* 0x0000000c10000986 */ /* 0x0001e6000c101b06 */
.L_x_2:
[----:B------:R-:W-:Y:S05]  /*03e0*/  BSYNC.RECONVERGENT B0 ;  /* 0x0000000000007941 */ /* 0x000fea0003800200 */
.L_x_1:
[----:B------:R-:W-:Y:S04]  /*03f0*/  BSSY.RECONVERGENT B0, `(.L_x_3) ;  /* 0x000000f000007945 */ /* 0x000fe80003800200 */
[----:B------:R-:W-:Y:S05]  /*0400*/  @P3 BRA `(.L_x_4) ;  /* 0x0000000000343947 */ /* 0x000fea0003800000 */
[----:B0-----:R-:W2:Y:S02]  /*0410*/  LDG.E.64 R12, desc[UR6][R2.64] ;  /* 0x00000006020c7981 */ /* 0x001ea4000c1e1b00 */
[----:B--2---:R-:W-:-:S04]  /*0420*/  LOP3.LUT P0, RZ, R12, UR5, RZ, 0xc0, !PT ;  /* 0x000000050cff7c12 */ /* 0x004fc8000f80c0ff */
[----:B------:R-:W-:-:S13]  /*0430*/  LOP3.LUT P0, RZ, R13, UR4, RZ, 0xc0, P0 ;  /* 0x000000040dff7c12 */ /* 0x000fda000800c0ff */
[----:B-1----:R-:W0:Y:S01]  /*0440*/  @P0 LDC.64 R18, c[0x0][0x388] ;  /* 0x0000e200ff120b82 */ /* 0x002e220000000a00 */
[C---:B------:R-:W-:Y:S02]  /*0450*/  @P0 IMAD.IADD R21, R0.reuse, 0x1, R9 ;  /* 0x0000000100150824 */ /* 0x040fe400078e0209 */
[----:B------:R-:W-:Y:S02]  /*0460*/  @!P0 IMAD.IADD R23, R0, 0x1, R11 ;  /* 0x0000000100178824 */ /* 0x000fe400078e020b */
[----:B------:R-:W-:Y:S02]  /*0470*/  @P0 VIADD R9, R9, 0x10 ;  /* 0x0000001009090836 */ /* 0x000fe40000000000 */
[----:B------:R-:W-:Y:S01]  /*0480*/  @!P0 VIADD R11, R11, 0x10 ;  /* 0x000000100b0b8836 */ /* 0x000fe20000000000 */
[----:B------:R-:W1:Y:S01]  /*0490*/  @!P0 LDC.64 R16, c[0x0][0x380] ;  /* 0x0000e000ff108b82 */ /* 0x000e620000000a00 */
[----:B0-----:R-:W-:-:S05]  /*04a0*/  @P0 IMAD.WIDE.U32 R18, R21, 0x8, R18 ;  /* 0x0000000815120825 */ /* 0x001fca00078e0012 */
[----:B------:R2:W-:Y:S01]  /*04b0*/  @P0 STG.E.64 desc[UR6][R18.64], R12 ;  /* 0x0000000c12000986 */ /* 0x0005e2000c101b06 */
[----:B-1----:R-:W-:-:S05]  /*04c0*/  @!P0 IMAD.WIDE.U32 R16, R23, 0x8, R16 ;  /* 0x0000000817108825 */ /* 0x002fca00078e0010 */
[----:B------:R2:W-:Y:S02]  /*04d0*/  @!P0 STG.E.64 desc[UR6][R16.64], R12 ;  /* 0x0000000c10008986 */ /* 0x0005e4000c101b06 */
.L_x_4:
[----:B------:R-:W-:Y:S05]  /*04e0*/  BSYNC.RECONVERGENT B0 ;  /* 0x0000000000007941 */ /* 0x000fea0003800200 */
.L_x_3:
[----:B------:R-:W-:Y:S04]  /*04f0*/  BSSY.RECONVERGENT B0, `(.L_x_5) ;  /* 0x0000010000007945 */ /* 0x000fe80003800200 */
[----:B------:R-:W-:Y:S05]  /*0500*/  @P2 BRA `(.L_x_6) ;  /* 0x0000000000382947 */ /* 0x000fea0003800000 */
[----:B0-2---:R-:W1:Y:S02]  /*0510*/  LDC.64 R12, c[0x0][0x380] ;  /* 0x0000e000ff0c7b82 */ /* 0x005e640000000a00 */
[----:B-1----:R-:W-:-:S06]  /*0520*/  IMAD.WIDE.U32 R16, R7, 0x8, R12 ;  /* 0x0000000807107825 */ /* 0x002fcc00078e000c */
[----:B------:R-:W2:Y:S02]  /*0530*/  LDG.E.64 R16, desc[UR6][R16.64] ;  /* 0x0000000610107981 */ /* 0x000ea4000c1e1b00 */
[----:B--2---:R-:W-:-:S04]  /*0540*/  LOP3.LUT P0, RZ, R16, UR5, RZ, 0xc0, !PT ;  /* 0x0000000510ff7c12 */ /* 0x004fc8000f80c0ff */
[----:B------:R-:W-:-:S13]  /*0550*/  LOP3.LUT P0, RZ, R17, UR4, RZ, 0xc0, P0 ;  /* 0x0000000411ff7c12 */ /* 0x000fda000800c0ff */
[----:B------:R-:W0:Y:S01]  /*0560*/  @P0 LDC.64 R18, c[0x0][0x388] ;  /* 0x0000e200ff120b82 */ /* 0x000e220000000a00 */
[C---:B------:R-:W-:Y:S02]  /*0570*/  @P0 IMAD.IADD R21, R0.reuse, 0x1, R9 ;  /* 0x0000000100150824 */ /* 0x040fe400078e0209 */
[----:B------:R-:W-:Y:S02]  /*0580*/  @!P0 IMAD.IADD R23, R0, 0x1, R11 ;  /* 0x0000000100178824 */ /* 0x000fe400078e020b */
[----:B------:R-:W-:Y:S02]  /*0590*/  @P0 VIADD R9, R9, 0x10 ;  /* 0x0000001009090836 */ /* 0x000fe40000000000 */
[----:B------:R-:W-:-:S04]  /*05a0*/  @!P0 IMAD.WIDE.U32 R12, R23, 0x8, R12 ;  /* 0x00000008170c8825 */ /* 0x000fc800078e000c */
[----:B------:R-:W-:Y:S02]  /*05b0*/  @!P0 VIADD R11, R11, 0x10 ;  /* 0x000000100b0b8836 */ /* 0x000fe40000000000 */
[----:B0-----:R-:W-:-:S05]  /*05c0*/  @P0 IMAD.WIDE.U32 R18, R21, 0x8, R18 ;  /* 0x0000000815120825 */ /* 0x001fca00078e0012 */
[----:B------:R3:W-:Y:S04]  /*05d0*/  @P0 STG.E.64 desc[UR6][R18.64], R16 ;  /* 0x0000001012000986 */ /* 0x0007e8000c101b06 */
[----:B------:R3:W-:Y:S02]  /*05e0*/  @!P0 STG.E.64 desc[UR6][R12.64], R16 ;  /* 0x000000100c008986 */ /* 0x0007e4000c101b06 */
.L_x_6:
[----:B------:R-:W-:Y:S05]  /*05f0*/  BSYNC.RECONVERGENT B0 ;  /* 0x0000000000007941 */ /* 0x000fea0003800200 */
.L_x_5:
[----:B------:R-:W-:Y:S04]  /*0600*/  BSSY.RECONVERGENT B0, `(.L_x_7) ;  /* 0x000000f000007945 */ /* 0x000fe80003800200 */
[----:B------:R-:W-:Y:S05]  /*0610*/  @P1 BRA `(.L_x_8) ;  /* 0x0000000000341947 */ /* 0x000fea0003800000 */
[----:B0-23--:R-:W2:Y:S02]  /*0620*/  LDG.E.64 R12, desc[UR6][R4.64] ;  /* 0x00000006040c7981 */ /* 0x00dea4000c1e1b00 */
        /* <DEDUP_REMOVED lines=12> */
.L_x_8:
[----:B------:R-:W-:Y:S05]  /*06f0*/  BSYNC.RECONVERGENT B0 ;  /* 0x0000000000007941 */ /* 0x000fea0003800200 */
.L_x_7:
[----:B------:R-:W-:Y:S01]  /*0700*/  ISETP.NE.AND P0, PT, R9, RZ, PT ;  /* 0x000000ff0900720c */ /* 0x000fe20003f05270 */
[----:B------:R-:W-:-:S12]  /*0710*/  BSSY.RECONVERGENT B0, `(.L_x_9) ;  /* 0x000001d000007945 */ /* 0x000fd80003800200 */
[----:B------:R-:W-:Y:S05]  /*0720*/  @!P0 BRA `(.L_x_10) ;  /* 0x00000000006c8947 */ /* 0x000fea0003800000 */
[----:B------:R-:W5:Y:S01]  /*0730*/  LDCU.128 UR8, c[0x0][0x380] ;  /* 0x00007000ff0877ac */ /* 0x000f620008000c00 */
[----:B------:R-:W-:Y:S02]  /*0740*/  IADD3 R11, P1, PT, R0, R11, RZ ;  /* 0x0000000b000b7210 */ /* 0x000fe40007f3e0ff */
[----:B01234-:R-:W-:-:S03]  /*0750*/  CS2R R16, SRZ ;  /* 0x0000000000107805 */ /* 0x01ffc6000001ff00 */
[----:B------:R-:W-:Y:S01]  /*0760*/  IMAD.X R10, RZ, RZ, RZ, P1 ;  /* 0x000000ffff0a7224 */ /* 0x000fe200008e06ff */
[C---:B-----5:R-:W-:Y:S02]  /*0770*/  LEA R18, P2, R11.reuse, UR8, 0x3 ;  /* 0x000000080b127c11 */ /* 0x060fe4000f8418ff */
[C---:B------:R-:W-:Y:S02]  /*0780*/  LEA R20, P0, R0.reuse, UR10, 0x3 ;  /* 0x0000000a00147c11 */ /* 0x040fe4000f8018ff */
[----:B------:R-:W-:Y:S02]  /*0790*/  LEA.HI.X R19, R11, UR9, R10, 0x3, P2 ;  /* 0x000000090b137c11 */ /* 0x000fe400090f1c0a */
[----:B------:R-:W-:-:S09]  /*07a0*/  LEA.HI.X R21, R0, UR11, RZ, 0x3, P0 ;  /* 0x0000000b00157c11 */ /* 0x000fd200080f1cff */
.L_x_11:
[----:B------:R-:W-:-:S04]  /*07b0*/  IADD3 R10, P1, PT, R0, R16, RZ ;  /* 0x00000010000a7210 */ /* 0x000fc80007f3e0ff */
[----:B------:R-:W-:Y:S01]  /*07c0*/  ISETP.GT.U32.AND P0, PT, R10, 0x3f, PT ;  /* 0x0000003f0a00780c */ /* 0x000fe20003f04070 */
[----:B------:R-:W-:-:S05]  /*07d0*/  IMAD.X R10, RZ, RZ, R17, P1 ;  /* 0x000000ffff0a7224 */ /* 0x000fca00008e0611 */
[----:B------:R-:W-:-:S13]  /*07e0*/  ISETP.GT.U32.AND.EX P0, PT, R10, RZ, PT, P0 ;  /* 0x000000ff0a00720c */ /* 0x000fda0003f04100 */
[----:B------:R-:W-:Y:S02]  /*07f0*/  @!P0 IMAD.MOV.U32 R10, RZ, RZ, R20 ;  /* 0x000000ffff0a8224 */ /* 0x000fe400078e0014 */
[----:B------:R-:W-:-:S06]  /*0800*/  @!P0 IMAD.MOV.U32 R11, RZ, RZ, R21 ;  /* 0x000000ffff0b8224 */ /* 0x000fcc00078e0015 */
[----:B------:R-:W2:Y:S01]  /*0810*/  @!P0 LDG.E.64 R10, desc[UR6][R10.64] ;  /* 0x000000060a0a8981 */ /* 0x000ea2000c1e1b00 */
[----:B------:R-:W-:Y:S01]  /*0820*/  IADD3 R16, P1, PT, R16, 0x10, RZ ;  /* 0x0000001010107810 */ /* 0x000fe20007f3e0ff */
[----:B------:R-:W-:Y:S01]  /*0830*/  @!P0 IMAD.MOV.U32 R12, RZ, RZ, R18 ;  /* 0x000000ffff0c8224 */ /* 0x000fe200078e0012 */
[----:B------:R-:W-:Y:S01]  /*0840*/  IADD3 R18, P2, PT, R18, 0x80, RZ ;  /* 0x0000008012127810 */ /* 0x000fe20007f5e0ff */
[----:B------:R-:W-:Y:S02]  /*0850*/  @!P0 IMAD.MOV.U32 R13, RZ, RZ, R19 ;  /* 0x000000ffff0d8224 */ /* 0x000fe400078e0013 */
[----:B------:R-:W-:Y:S01]  /*0860*/  IMAD.X R17, RZ, RZ, R17, P1 ;  /* 0x000000ffff117224 */ /* 0x000fe200008e0611 */
[----:B------:R-:W-:Y:S01]  /*0870*/  IADD3 R20, P1, PT, R20, 0x80, RZ ;  /* 0x0000008014147810 */ /* 0x000fe20007f3e0ff */
[----:B------:R-:W-:-:S04]  /*0880*/  IMAD.X R19, RZ, RZ, R19, P2 ;  /* 0x000000ffff137224 */ /* 0x000fc800010e0613 */
[----:B------:R-:W-:Y:S01]  /*0890*/  IMAD.X R21, RZ, RZ, R21, P1 ;  /* 0x000000ffff157224 */ /* 0x000fe200008e0615 */
[----:B--2---:R0:W-:Y:S01]  /*08a0*/  @!P0 STG.E.64 desc[UR6][R12.64], R10 ;  /* 0x0000000a0c008986 */ /* 0x0041e2000c101b06 */
[----:B------:R-:W-:-:S04]  /*08b0*/  ISETP.GE.U32.AND P0, PT, R16, R9, PT ;  /* 0x000000091000720c */ /* 0x000fc80003f06070 */
[----:B------:R-:W-:-:S13]  /*08c0*/  ISETP.GE.U32.AND.EX P0, PT, R17, RZ, PT, P0 ;  /* 0x000000ff1100720c */ /* 0x000fda0003f06100 */
[----:B0-----:R-:W-:Y:S05]  /*08d0*/  @!P0 BRA `(.L_x_11) ;  /* 0xfffffffc00b48947 */ /* 0x001fea000383ffff */
.L_x_10:
[----:B------:R-:W-:Y:S05]  /*08e0*/  BSYNC.RECONVERGENT B0 ;  /* 0x0000000000007941 */ /* 0x000fea0003800200 */
.L_x_9:
[----:B------:R-:W-:Y:S01]  /*08f0*/  BAR.SYNC.DEFER_BLOCKING 0x0 ;  /* 0x0000000000007b1d */ /* 0x000fe20000010000 */
[----:B------:R-:W-:Y:S02]  /*0900*/  USHF.L.U64.HI UR4, UR5, 0x1, UR4 ;  /* 0x0000000105047899 */ /* 0x000fe40008010204 */
[----:B------:R-:W-:-:S04]  /*0910*/  USHF.L.U32 UR5, UR5, 0x1, URZ ;  /* 0x0000000105057899 */ /* 0x000fc800080006ff */
[----:B------:R-:W-:-:S04]  /*0920*/  UISETP.NE.U32.AND UP0, UPT, UR5, URZ, UPT ;  /* 0x000000ff0500728c */ /* 0x000fc8000bf05070 */
[----:B------:R-:W-:-:S09]  /*0930*/  UISETP.NE.AND.EX UP0, UPT, UR4, URZ, UPT, UP0 ;  /* 0x000000ff0400728c */ /* 0x000fd2000bf05300 */
[----:B------:R-:W-:Y:S05]  /*0940*/  BRA.U UP0, `(.L_x_12) ;  /* 0xfffffff900487547 */ /* 0x000fea000b83ffff */
[----:B------:R-:W5:Y:S01]  /*0950*/  LDCU.64 UR4, c[0x0][0x3a0] ;  /* 0x00007400ff0477ac */ /* 0x000f620008000a00 */
[----:B-1----:R-:W-:-:S05]  /*0960*/  IMAD.SHL.U32 R2, R0, 0x4, RZ ;  /* 0x0000000400027824 */ /* 0x002fca00078e00ff */
[C---:B------:R-:W-:Y:S02]  /*0970*/  ISETP.EQ.AND P1, PT, R2.reuse, RZ, PT ;  /* 0x000000ff0200720c */ /* 0x040fe40003f22270 */
[C---:B------:R-:W-:Y:S02]  /*0980*/  ISETP.EQ.AND P6, PT, R2.reuse, 0x4, PT ;  /* 0x000000040200780c */ /* 0x040fe40003fc2270 */
[C---:B------:R-:W-:Y:S02]  /*0990*/  ISETP.EQ.AND P5, PT, R2.reuse, 0x8, PT ;  /* 0x000000080200780c */ /* 0x040fe40003fa2270 */
[C---:B------:R-:W-:Y:S02]  /*09a0*/  ISETP.EQ.AND P4, PT, R2.reuse, 0xc, PT ;  /* 0x0000000c0200780c */ /* 0x040fe40003f82270 */
[----:B0-234-:R-:W-:Y:S02]  /*09b0*/  P2R R12, PR, RZ, 0x2 ;  /* 0x00000002ff0c7803 */ /* 0x01dfe40000000000 */
[----:B------:R-:W-:-:S02]  /*09c0*/  ISETP.EQ.AND P3, PT, R2, 0x10, PT ;  /* 0x000000100200780c */ /* 0x000fc40003f62270 */
[C---:B-----5:R-:W-:Y:S02]  /*09d0*/  LEA R10, P0, R0.reuse, UR4, 0x3 ;  /* 0x00000004000a7c11 */ /* 0x060fe4000f8018ff */
[----:B------:R-:W-:Y:S01]  /*09e0*/  P2R R12, PR, RZ, 0x40 ;  /* 0x00000040ff0c7803 */ /* 0x000fe20000000000 */
[----:B------:R-:W-:Y:S01]  /*09f0*/  @P6 IMAD.MOV.U32 R4, RZ, RZ, RZ ;  /* 0x000000ffff046224 */ /* 0x000fe200078e00ff */
[----:B------:R-:W-:Y:S01]  /*0a00*/  LEA.HI.X R11, R0, UR5, RZ, 0x3, P0 ;  /* 0x00000005000b7c11 */ /* 0x000fe200080f1cff */
[----:B------:R-:W-:Y:S01]  /*0a10*/  @P5 IMAD.MOV.U32 R5, RZ, RZ, RZ ;  /* 0x000000ffff055224 */ /* 0x000fe200078e00ff */
[C---:B------:R-:W-:Y:S01]  /*0a20*/  ISETP.EQ.AND P0, PT, R2.reuse, RZ, PT ;  /* 0x000000ff0200720c */ /* 0x040fe20003f02270 */
[----:B------:R-:W-:Y:S01]  /*0a30*/  @P4 IMAD.MOV.U32 R6, RZ, RZ, RZ ;  /* 0x000000ffff064224 */ /* 0x000fe200078e00ff */
[C---:B------:R-:W-:Y:S02]  /*0a40*/  ISETP.EQ.AND P2, PT, R2.reuse, 0x14, PT ;  /* 0x000000140200780c */ /* 0x040fe40003f42270 */
[----:B------:R-:W-:Y:S01]  /*0a50*/  P2R R12, PR, RZ, 0x20 ;  /* 0x00000020ff0c7803 */ /* 0x000fe20000000000 */
[----:B------:R-:W-:Y:S01]  /*0a60*/  @P3 IMAD.MOV.U32 R7, RZ, RZ, RZ ;  /* 0x000000ffff073224 */ /* 0x000fe200078e00ff */
[----:B------:R-:W-:-:S02]  /*0a70*/  ISETP.EQ.AND P1, PT, R2, 0x18, PT ;  /* 0x000000180200780c */ /* 0x000fc40003f22270 */
[----:B------:R-:W-:Y:S02]  /*0a80*/  P2R R12, PR, RZ, 0x10 ;  /* 0x00000010ff0c7803 */ /* 0x000fe40000000000 */
[----:B------:R-:W-:Y:S02]  /*0a90*/  P2R R12, PR, RZ, 0x8 ;  /* 0x00000008ff0c7803 */ /* 0x000fe40000000000 */
[----:B------:R-:W-:Y:S01]  /*0aa0*/  P2R R12, PR, RZ, 0x4 ;  /* 0x00000004ff0c7803 */ /* 0x000fe20000000000 */
[----:B------:R-:W-:Y:S01]  /*0ab0*/  @P0 IMAD.MOV.U32 R3, RZ, RZ, RZ ;  /* 0x000000ffff030224 */ /* 0x000fe200078e00ff */
[C---:B------:R-:W-:Y:S01]  /*0ac0*/  ISETP.EQ.AND P0, PT, R2.reuse, 0x1c, PT ;  /* 0x0000001c0200780c */ /* 0x040fe20003f02270 */
[----:B------:R-:W-:Y:S01]  /*0ad0*/  @P2 IMAD.MOV.U32 R8, RZ, RZ, RZ ;  /* 0x000000ffff082224 */ /* 0x000fe200078e00ff */
[----:B------:R-:W-:Y:S02]  /*0ae0*/  P2R R12, PR, RZ, 0x2 ;  /* 0x00000002ff0c7803 */ /* 0x000fe40000000000 */
[----:B------:R-:W-:Y:S01]  /*0af0*/  P2R R12, PR, RZ, 0x1 ;  /* 0x00000001ff0c7803 */ /* 0x000fe20000000000 */
[----:B------:R-:W-:Y:S01]  /*0b00*/  @P1 IMAD.MOV.U32 R9, RZ, RZ, RZ ;  /* 0x000000ffff091224 */ /* 0x000fe200078e00ff */
[----:B------:R-:W-:-:S02]  /*0b10*/  ISETP.EQ.AND P1, PT, R2, 0x2c, PT ;  /* 0x0000002c0200780c */ /* 0x000fc40003f22270 */
[C---:B------:R-:W-:Y:S02]  /*0b20*/  ISETP.EQ.AND P2, PT, R2.reuse, 0x30, PT ;  /* 0x000000300200780c */ /* 0x040fe40003f42270 */
[C---:B------:R-:W-:Y:S02]  /*0b30*/  ISETP.EQ.AND P3, PT, R2.reuse, 0x34, PT ;  /* 0x000000340200780c */ /* 0x040fe40003f62270 */
[C---:B------:R-:W-:Y:S01]  /*0b40*/  ISETP.EQ.AND P4, PT, R2.reuse, 0x38, PT ;  /* 0x000000380200780c */ /* 0x040fe20003f82270 */
[----:B------:R-:W-:Y:S01]  /*0b50*/  @P0 IMAD.MOV.U32 R20, RZ, RZ, RZ ;  /* 0x000000ffff140224 */ /* 0x000fe200078e00ff */
[----:B------:R-:W-:-:S04]  /*0b60*/  ISETP.EQ.AND P0, PT, R2, 0x20, PT ;  /* 0x000000200200780c */ /* 0x000fc80003f02270 */
[----:B------:R-:W-:Y:S01]  /*0b70*/  P2R R12, PR, RZ, 0x1 ;  /* 0x00000001ff0c7803 */ /* 0x000fe20000000000 */
[----:B------:R-:W-:Y:S02]  /*0b80*/  @P1 IMAD.MOV.U32 R24, RZ, RZ, RZ ;  /* 0x000000ffff181224 */ /* 0x000fe400078e00ff */
[----:B------:R-:W-:Y:S02]  /*0b90*/  @P2 IMAD.MOV.U32 R25, RZ, RZ, RZ ;  /* 0x000000ffff192224 */ /* 0x000fe400078e00ff */
[----:B------:R-:W-:Y:S02]  /*0ba0*/  @P3 IMAD.MOV.U32 R26, RZ, RZ, RZ ;  /* 0x000000ffff1a3224 */ /* 0x000fe400078e00ff */
[----:B------:R-:W-:Y:S02]  /*0bb0*/  @P4 IMAD.MOV.U32 R27, RZ, RZ, RZ ;  /* 0x000000ffff1b4224 */ /* 0x000fe400078e00ff */
[----:B------:R-:W-:Y:S01]  /*0bc0*/  @P0 IMAD.MOV.U32 R21, RZ, RZ, RZ ;  /* 0x000000ffff150224 */ /* 0x000fe200078e00ff */
[----:B------:R-:W-:-:S04]  /*0bd0*/  ISETP.EQ.AND P0, PT, R2, 0x24, PT ;  /* 0x000000240200780c */ /* 0x000fc80003f02270 */
[----:B------:R-:W-:-:S09]  /*0be0*/  P2R R12, PR, RZ, 0x1 ;  /* 0x00000001ff0c7803 */ /* 0x000fd20000000000 */
[----:B------:R-:W-:Y:S01]  /*0bf0*/  @P0 IMAD.MOV.U32 R22, RZ, RZ, RZ ;  /* 0x000000ffff160224 */ /* 0x000fe200078e00ff */
[----:B------:R-:W-:-:S13]  /*0c00*/  ISETP.EQ.AND P0, PT, R2, 0x28, PT ;  /* 0x000000280200780c */ /* 0x000fda0003f02270 */
[----:B------:R-:W-:Y:S01]  /*0c10*/  @P0 IMAD.MOV.U32 R23, RZ, RZ, RZ ;  /* 0x000000ffff170224 */ /* 0x000fe200078e00ff */
[----:B------:R-:W-:Y:S06]  /*0c20*/  MEMBAR.SC.GPU ;  /* 0x0000000000007992 */ /* 0x000fec0000002000 */
[----:B------:R-:W-:-:S00]  /*0c30*/  ERRBAR ;  /* 0x00000000000079ab */ /* 0x000fc00000000000 */
[----:B------:R-:W-:Y:S06]  /*0c40*/  CGAERRBAR ;  /* 0x00000000000075ab */ /* 0x000fec0000000000 */
[----:B------:R-:W-:Y:S01]  /*0c50*/  CCTL.IVALL ;  /* 0x00000000ff00798f */ /* 0x000fe20002000000 */
[----:B------:R-:W-:Y:S01]  /*0c60*/  ISETP.EQ.AND P5, PT, R2, 0x3c, PT ;  /* 0x0000003c0200780c */ /* 0x000fe20003fa2270 */
[----:B------:R-:W-:-:S12]  /*0c70*/  UMOV UR4, URZ ;  /* 0x000000ff00047c82 */ /* 0x000fd80008000000 */
[----:B------:R-:W-:-:S07]  /*0c80*/  @P5 IMAD.MOV.U32 R28, RZ, RZ, RZ ;  /* 0x000000ffff1c5224 */ /* 0x000fce00078e00ff */
.L_x_16:
[----:B0-----:R-:W-:Y:S01]  /*0c90*/  P2R R12, PR, RZ, 0x8 ;  /* 0x00000008ff0c7803 */ /* 0x001fe20000000000 */
[----:B------:R-:W-:Y:S01]  /*0ca0*/  UIADD3 UR4, UPT, UPT, UR4, 0x1, URZ ;  /* 0x0000000104047890 */ /* 0x000fe2000fffe0ff */
[C---:B------:R-:W-:Y:S01]  /*0cb0*/  ISETP.EQ.AND P3, PT, R2.reuse, RZ, PT ;  /* 0x000000ff0200720c */ /* 0x040fe20003f62270 */
[----:B------:R-:W-:Y:S01]  /*0cc0*/  BSSY.RECONVERGENT B0, `(.L_x_13) ;  /* 0x0000035000007945 */ /* 0x000fe20003800200 */
[C---:B------:R-:W-:Y:S01]  /*0cd0*/  ISETP.EQ.AND P6, PT, R2.reuse, 0x4, PT ;  /* 0x000000040200780c */ /* 0x040fe20003fc2270 */
[----:B------:R-:W-:Y:S01]  /*0ce0*/  UISETP.NE.AND UP0, UPT, UR4, 0x40, UPT ;  /* 0x000000400400788c */ /* 0x000fe2000bf05270 */
[----:B------:R-:W-:Y:S02]  /*0cf0*/  P2R R16, PR, RZ, 0x20 ;  /* 0x00000020ff107803 */ /* 0x000fe40000000000 */
[----:B------:R-:W-:Y:S02]  /*0d00*/  P2R R13, PR, RZ, 0x10 ;  /* 0x00000010ff0d7803 */ /* 0x000fe40000000000 */
[----:B------:R-:W-:-:S02]  /*0d10*/  ISETP.EQ.AND P5, PT, R2, 0x8, PT ;  /* 0x000000080200780c */ /* 0x000fc40003fa2270 */
[----:B------:R-:W-:-:S03]  /*0d20*/  ISETP.EQ.AND P4, PT, R2, 0xc, PT ;  /* 0x0000000c0200780c */ /* 0x000fc60003f82270 */
[----:B------:R-:W-:Y:S01]  /*0d30*/  @P3 IMAD.MOV.U32 R17, RZ, RZ, R3 ;  /* 0x000000ffff113224 */ /* 0x000fe200078e0003 */
[C---:B------:R-:W-:Y:S01]  /*0d40*/  ISETP.EQ.AND P3, PT, R2.reuse, 0x10, PT ;  /* 0x000000100200780c */ /* 0x040fe20003f62270 */
[----:B------:R-:W-:Y:S01]  /*0d50*/  @P6 IMAD.MOV.U32 R17, RZ, RZ, R4 ;  /* 0x000000ffff116224 */ /* 0x000fe200078e0004 */
[----:B------:R-:W-:-:S05]  /*0d60*/  ISETP.EQ.AND P6, PT, R2, 0x14, PT ;  /* 0x000000140200780c */ /* 0x000fca0003fc2270 */
[----:B------:R-:W-:Y:S01]  /*0d70*/  @P5 IMAD.MOV.U32 R17, RZ, RZ, R5 ;  /* 0x000000ffff115224 */ /* 0x000fe200078e0005 */
[C---:B------:R-:W-:Y:S01]  /*0d80*/  ISETP.EQ.AND P5, PT, R2.reuse, 0x20, PT ;  /* 0x000000200200780c */ /* 0x040fe20003fa2270 */
[----:B------:R-:W-:Y:S01]  /*0d90*/  @P4 IMAD.MOV.U32 R17, RZ, RZ, R6 ;  /* 0x000000ffff114224 */ /* 0x000fe200078e0006 */
[----:B------:R-:W-:-:S03]  /*0da0*/  ISETP.EQ.AND P4, PT, R2, 0x1c, PT ;  /* 0x0000001c0200780c */ /* 0x000fc60003f82270 */
[----:B------:R-:W-:Y:S01]  /*0db0*/  @P3 IMAD.MOV.U32 R17, RZ, RZ, R7 ;  /* 0x000000ffff113224 */ /* 0x000fe200078e0007 */
[C---:B------:R-:W-:Y:S01]  /*0dc0*/  ISETP.EQ.AND P3, PT, R2.reuse, 0x18, PT ;  /* 0x000000180200780c */ /* 0x040fe20003f62270 */
[----:B------:R-:W-:Y:S01]  /*0dd0*/  @P6 IMAD.MOV.U32 R17, RZ, RZ, R8 ;  /* 0x000000ffff116224 */ /* 0x000fe200078e0008 */
[----:B------:R-:W-:-:S11]  /*0de0*/  ISETP.EQ.AND P6, PT, R2, 0x24, PT ;  /* 0x000000240200780c */ /* 0x000fd60003fc2270 */
[----:B------:R-:W-:Y:S01]  /*0df0*/  @P3 IMAD.MOV.U32 R17, RZ, RZ, R9 ;  /* 0x000000ffff113224 */ /* 0x000fe200078e0009 */
[----:B------:R-:W-:Y:S01]  /*0e00*/  ISETP.NE.AND P3, PT, R12, RZ, PT ;  /* 0x000000ff0c00720c */ /* 0x000fe20003f65270 */
[----:B------:R-:W-:Y:S01]  /*0e10*/  @P4 IMAD.MOV.U32 R17, RZ, RZ, R20 ;  /* 0x000000ffff114224 */ /* 0x000fe200078e0014 */
[----:B------:R-:W-:Y:S01]  /*0e20*/  ISETP.NE.AND P4, PT, R13, RZ, PT ;  /* 0x000000ff0d00720c */ /* 0x000fe20003f85270 */
[----:B------:R-:W-:Y:S01]  /*0e30*/  @P5 IMAD.MOV.U32 R17, RZ, RZ, R21 ;  /* 0x000000ffff115224 */ /* 0x000fe200078e0015 */
[----:B------:R-:W-:Y:S01]  /*0e40*/  ISETP.NE.AND P5, PT, R16, RZ, PT ;  /* 0x000000ff1000720c */ /* 0x000fe20003fa5270 */
[----:B------:R-:W-:Y:S02]  /*0e50*/  @P6 IMAD.MOV.U32 R17, RZ, RZ, R22 ;  /* 0x000000ffff116224 */ /* 0x000fe400078e0016 */
[----:B------:R-:W-:Y:S02]  /*0e60*/  @P0 IMAD.MOV.U32 R17, RZ, RZ, R23 ;  /* 0x000000ffff110224 */ /* 0x000fe400078e0017 */
[----:B------:R-:W-:-:S02]  /*0e70*/  @P1 IMAD.MOV.U32 R17, RZ, RZ, R24 ;  /* 0x000000ffff111224 */ /* 0x000fc400078e0018 */
[----:B------:R-:W-:Y:S02]  /*0e80*/  @P2 IMAD.MOV.U32 R17, RZ, RZ, R25 ;  /* 0x000000ffff112224 */ /* 0x000fe400078e0019 */
[----:B------:R-:W-:Y:S02]  /*0e90*/  @P3 IMAD.MOV.U32 R17, RZ, RZ, R26 ;  /* 0x000000ffff113224 */ /* 0x000fe400078e001a */
[----:B------:R-:W-:Y:S02]  /*0ea0*/  @P4 IMAD.MOV.U32 R17, RZ, RZ, R27 ;  /* 0x000000ffff114224 */ /* 0x000fe400078e001b */
[----:B------:R-:W-:Y:S02]  /*0eb0*/  @P5 IMAD.MOV.U32 R17, RZ, RZ, R28 ;  /* 0x000000ffff115224 */ /* 0x000fe400078e001c */
[----:B------:R-:W-:Y:S02]  /*0ec0*/  IMAD.MOV.U32 R12, RZ, RZ, -0x1 ;  /* 0xffffffffff0c7424 */ /* 0x000fe400078e00ff */
[----:B------:R-:W-:-:S02]  /*0ed0*/  IMAD R17, R17, 0x10, R0 ;  /* 0x0000001011117824 */ /* 0x000fc400078e0200 */
[----:B------:R-:W-:-:S03]  /*0ee0*/  IMAD.MOV.U32 R13, RZ, RZ, 0x0 ;  /* 0x00000000ff0d7424 */ /* 0x000fc600078e00ff */
[----:B------:R-:W-:Y:S02]  /*0ef0*/  ISETP.GT.U32.AND P6, PT, R17, 0x3f, PT ;  /* 0x0000003f1100780c */ /* 0x000fe40003fc4070 */
[----:B------:R0:W-:Y:S02]  /*0f00*/  STG.E.64 desc[UR6][R10.64], R12 ;  /* 0x0000000c0a007986 */ /* 0x0001e4000c101b06 */
[----:B0-----:R-:W-:Y:S02]  /*0f10*/  IMAD.MOV.U32 R12, RZ, RZ, R14 ;  /* 0x000000ffff0c7224 */ /* 0x001fe400078e000e */
[----:B------:R-:W-:-:S07]  /*0f20*/  IMAD.MOV.U32 R13, RZ, RZ, R15 ;  /* 0x000000ffff0d7224 */ /* 0x000fce00078e000f */
[----:B------:R-:W-:Y:S05]  /*0f30*/  @P6 BRA `(.L_x_14) ;  /* 0x0000000000246947 */ /* 0x000fea0003800000 */
[----:B------:R-:W0:Y:S02]  /*0f40*/  LDC.64 R14, c[0x0][0x380] ;  /* 0x0000e000ff0e7b82 */ /* 0x000e240000000a00 */
[----:B0-----:R-:W-:-:S06]  /*0f50*/  IMAD.WIDE.U32 R14, R17, 0x8, R14 ;  /* 0x00000008110e7825 */ /* 0x001fcc00078e000e */
[----:B------:R-:W2:Y:S04]  /*0f60*/  LDG.E.64 R14, desc[UR6][R14.64] ;  /* 0x000000060e0e7981 */ /* 0x000ea8000c1e1b00 */
[----:B--2---:R0:W-:Y:S01]  /*0f70*/  STG.E.64 desc[UR6][R10.64], R14 ;  /* 0x0000000e0a007986 */ /* 0x0041e2000c101b06 */
[----:B------:R-:W-:Y:S06]  /*0f80*/  MEMBAR.SC.GPU ;  /* 0x0000000000007992 */ /* 0x000fec0000002000 */
[----:B------:R-:W-:-:S00]  /*0f90*/  ERRBAR ;  /* 0x00000000000079ab */ /* 0x000fc00000000000 */
[----:B------:R-:W-:Y:S06]  /*0fa0*/  CGAERRBAR ;  /* 0x00000000000075ab */ /* 0x000fec0000000000 */
[----:B------:R-:W-:Y:S01]  /*0fb0*/  CCTL.IVALL ;  /* 0x00000000ff00798f */ /* 0x000fe20002000000 */
[----:B------:R-:W-:Y:S05]  /*0fc0*/  BRA `(.L_x_15) ;  /* 0x0000000000107947 */ /* 0x000fea0003800000 */
.L_x_14:
[----:B------:R-:W-:Y:S06]  /*0fd0*/  MEMBAR.SC.GPU ;  /* 0x0000000000007992 */ /* 0x000fec0000002000 */
[----:B------:R-:W-:-:S00]  /*0fe0*/  ERRBAR ;  /* 0x00000000000079ab */ /* 0x000fc00000000000 */
[----:B------:R-:W-:Y:S06]  /*0ff0*/  CGAERRBAR ;  /* 0x00000000000075ab */ /* 0x000fec0000000000 */
[----:B------:R-:W-:Y:S01]  /*1000*/  CCTL.IVALL ;  /* 0x00000000ff00798f */ /* 0x000fe20002000000 */
.L_x_15:
[----:B------:R-:W-:Y:S05]  /*1010*/  BSYNC.RECONVERGENT B0 ;  /* 0x0000000000007941 */ /* 0x000fea0003800200 */
.L_x_13:
[----:B0-----:R-:W0:Y:S01]  /*1020*/  LDC.64 R14, c[0x0][0x3a0] ;  /* 0x0000e800ff0e7b82 */ /* 0x001e220000000a00 */
[----:B------:R-:W-:Y:S06]  /*1030*/  MEMBAR.SC.GPU ;  /* 0x0000000000007992 */ /* 0x000fec0000002000 */
[----:B------:R-:W-:-:S00]  /*1040*/  ERRBAR ;  /* 0x00000000000079ab */ /* 0x000fc00000000000 */
[----:B------:R-:W-:Y:S06]  /*1050*/  CGAERRBAR ;  /* 0x00000000000075ab */ /* 0x000fec0000000000 */
[----:B------:R-:W-:Y:S04]  /*1060*/  CCTL.IVALL ;  /* 0x00000000ff00798f */ /* 0x000fe80002000000 */
[----:B0-----:R-:W2:Y:S04]  /*1070*/  LDG.E.64 R18, desc[UR6][R14.64] ;  /* 0x000000060e127981 */ /* 0x001ea8000c1e1b00 */
[----:B------:R-:W2:Y:S02]  /*1080*/  LDG.E.64 R16, desc[UR6][R14.64+0x8] ;  /* 0x000008060e107981 */ /* 0x000ea4000c1e1b00 */
[----:B--2---:R-:W-:-:S04]  /*1090*/  ISETP.LT.U32.AND P6, PT, R18, R16, PT ;  /* 0x000000101200720c */ /* 0x004fc80003fc1070 */
[----:B------:R-:W-:-:S04]  /*10a0*/  ISETP.LT.U32.AND.EX P6, PT, R19, R17, PT, P6 ;  /* 0x000000111300720c */ /* 0x000fc80003fc1160 */
[----:B------:R-:W-:Y:S02]  /*10b0*/  SEL R29, R19, R17, P6 ;  /* 0x00000011131d7207 */ /* 0x000fe40003000000 */
[----:B------:R-:W-:-:S04]  /*10c0*/  ISETP.LT.U32.AND P6, PT, R18, R16, PT ;  /* 0x000000101200720c */ /* 0x000fc80003fc1070 */
[----:B------:R-:W-:-:S04]  /*10d0*/  ISETP.LT.U32.AND.EX P6, PT, R19, R17, PT, P6 ;  /* 0x000000111300720c */ /* 0x000fc80003fc1160 */
[----:B------:R-:W-:Y:S02]  /*10e0*/  SEL R19, R18, R16, P6 ;  /* 0x0000001012137207 */ /* 0x000fe40003000000 */
[----:B------:R-:W2:Y:S02]  /*10f0*/  LDG.E.64 R16, desc[UR6][R14.64+0x10] ;  /* 0x000010060e107981 */ /* 0x000ea4000c1e1b00 */
[----:B--2---:R-:W-:-:S04]  /*1100*/  ISETP.LT.U32.AND P6, PT, R19, R16, PT ;  /* 0x000000101300720c */ /* 0x004fc80003fc1070 */
[----:B------:R-:W-:-:S04]  /*1110*/  ISETP.LT.U32.AND.EX P6, PT, R29, R17, PT, P6 ;  /* 0x000000111d00720c */ /* 0x000fc80003fc1160 */
[----:B------:R-:W-:Y:S02]  /*1120*/  SEL R16, R19, R16, P6 ;  /* 0x0000001013107207 */ /* 0x000fe40003000000 */
[----:B------:R-:W2:Y:S01]  /*1130*/  LDG.E.64 R18, desc[UR6][R14.64+0x18] ;  /* 0x000018060e127981 */ /* 0x000ea2000c1e1b00 */
[----:B------:R-:W-:Y:S02]  /*1140*/  SEL R17, R29, R17, P6 ;  /* 0x000000111d117207 */ /* 0x000fe40003000000 */
[----:B--2---:R-:W-:-:S04]  /*1150*/  ISETP.LT.U32.AND P6, PT, R16, R18, PT ;  /* 0x000000121000720c */ /* 0x004fc80003fc1070 */
[----:B------:R-:W-:-:S04]  /*1160*/  ISETP.LT.U32.AND.EX P6, PT, R17, R19, PT, P6 ;  /* 0x000000131100720c */ /* 0x000fc80003fc1160 */
[----:B------:R-:W-:Y:S02]  /*1170*/  SEL R29, R16, R18, P6 ;  /* 0x00000012101d7207 */ /* 0x000fe40003000000 */
[----:B------:R-:W-:Y:S02]  /*1180*/  SEL R18, R17, R19, P6 ;  /* 0x0000001311127207 */ /* 0x000fe40003000000 */
[----:B------:R-:W2:Y:S02]  /*1190*/  LDG.E.64 R16, desc[UR6][R14.64+0x20] ;  /* 0x000020060e107981 */ /* 0x000ea4000c1e1b00 */
        /* <DEDUP_REMOVED lines=54> */
[----:B------:R-:W2:Y:S01]  /*1500*/  LDG.E.64 R16, desc[UR6][R14.64+0x78] ;  /* 0x000078060e107981 */ /* 0x000ea2000c1e1b00 */
[----:B------:R-:W-:Y:S01]  /*1510*/  BAR.SYNC.DEFER_BLOCKING 0x0 ;  /* 0x0000000000007b1d */ /* 0x000fe20000010000 */
[----:B--2---:R-:W-:-:S04]  /*1520*/  ISETP.LT.U32.AND P6, PT, R19, R16, PT ;  /* 0x000000101300720c */ /* 0x004fc80003fc1070 */
[----:B------:R-:W-:-:S04]  /*1530*/  ISETP.LT.U32.AND.EX P6, PT, R29, R17, PT, P6 ;  /* 0x000000111d00720c */ /* 0x000fc80003fc1160 */
[----:B------:R-:W-:Y:S02]  /*1540*/  SEL R16, R19, R16, P6 ;  /* 0x0000001013107207 */ /* 0x000fe40003000000 */
[----:B------:R-:W2:Y:S01]  /*1550*/  LDG.E.64 R18, desc[UR6][R14.64] ;  /* 0x000000060e127981 */ /* 0x000ea2000c1e1b00 */
[----:B------:R-:W-:Y:S02]  /*1560*/  SEL R17, R29, R17, P6 ;  /* 0x000000111d117207 */ /* 0x000fe40003000000 */
[----:B------:R-:W-:-:S04]  /*1570*/  ISETP.LT.U32.AND P6, PT, R16, -0x1, PT ;  /* 0xffffffff1000780c */ /* 0x000fc80003fc1070 */
[----:B------:R-:W-:-:S04]  /*1580*/  ISETP.LT.U32.AND.EX P6, PT, R17, RZ, PT, P6 ;  /* 0x000000ff1100720c */ /* 0x000fc80003fc1160 */
[----:B------:R-:W-:Y:S02]  /*1590*/  SEL R16, R16, 0xffffffff, P6 ;  /* 0xffffffff10107807 */ /* 0x000fe40003000000 */
[----:B------:R-:W-:Y:S02]  /*15a0*/  SEL R17, R17, RZ, P6 ;  /* 0x000000ff11117207 */ /* 0x000fe40003000000 */
[----:B--2---:R-:W-:-:S04]  /*15b0*/  ISETP.NE.U32.AND P6, PT, R18, R16, PT ;  /* 0x000000101200720c */ /* 0x004fc80003fc5070 */
[----:B------:R-:W-:-:S13]  /*15c0*/  ISETP.NE.AND.EX P6, PT, R19, R17, PT, P6 ;  /* 0x000000111300720c */ /* 0x000fda0003fc5360 */
[----:B------:R0:W-:Y:S04]  /*15d0*/  @!P6 STG.E.64 desc[UR6][R12.64], R16 ;  /* 0x000000100c00e986 */ /* 0x0001e8000c101b06 */
[----:B------:R-:W2:Y:S01]  /*15e0*/  LDG.E.64 R18, desc[UR6][R14.64+0x8] ;  /* 0x000008060e127981 */ /* 0x000ea2000c1e1b00 */
[----:B------:R-:W-:Y:S01]  /*15f0*/  @!P6 VIADD R3, R3, 0x1 ;  /* 0x000000010303e836 */ /* 0x000fe20000000000 */
        /* <DEDUP_REMOVED lines=72> */
[----:B------:R0:W-:Y:S01]  /*1a80*/  @!P6 STG.E.64 desc[UR6][R12.64], R16 ;  /* 0x000000100c00e986 */ /* 0x0001e2000c101b06 */
[----:B------:R-:W-:Y:S01]  /*1a90*/  @!P6 VIADD R28, R28, 0x1 ;  /* 0x000000011c1ce836 */ /* 0x000fe20000000000 */
[----:B------:R-:W-:Y:S06]  /*1aa0*/  MEMBAR.SC.GPU ;  /* 0x0000000000007992 */ /* 0x000fec0000002000 */
[----:B------:R-:W-:-:S00]  /*1ab0*/  ERRBAR ;  /* 0x00000000000079ab */ /* 0x000fc00000000000 */
[----:B------:R-:W-:Y:S06]  /*1ac0*/  CGAERRBAR ;  /* 0x00000000000075ab */ /* 0x000fec0000000000 */
[----:B------:R-:W-:Y:S01]  /*1ad0*/  CCTL.IVALL ;  /* 0x00000000ff00798f */ /* 0x000fe20002000000 */
[----:B------:R-:W-:-:S05]  /*1ae0*/  IADD3 R14, P6, PT, R12, 0x8, RZ ;  /* 0x000000080c0e7810 */ /* 0x000fca0007fde0ff */
[----:B------:R-:W-:Y:S01]  /*1af0*/  IMAD.X R15, RZ, RZ, R13, P6 ;  /* 0x000000ffff0f7224 */ /* 0x000fe200030e060d */
[----:B------:R-:W-:Y:S07]  /*1b00*/  BRA.U UP0, `(.L_x_16) ;  /* 0xfffffff100607547 */ /* 0x000fee000b83ffff */
[----:B------:R-:W-:Y:S05]  /*1b10*/  EXIT ;  /* 0x000000000000794d */ /* 0x000fea0003800000 */
.L_x_17:
        /* <DEDUP_REMOVED lines=14> */
.L_x_19:


//--------------------- .nv.shared.reserved.0     --------------------------
	.section	.nv.shared.reserved.0,"aw",@nobits
	.weak		__nv_reservedSMEM_offset_0_alias
	.size		__nv_reservedSMEM_offset_0_alias, 0, 64
	.other		__nv_reservedSMEM_offset_0_alias,@"STO_CUDA_RESERVED_SHARED STV_DEFAULT"
__nv_reservedSMEM_offset_0_alias:
	.zero		0
	.zero		64


//--------------------- .nv.global                --------------------------
	.section	.nv.global,"aw",@nobits
.nv.global:
	.type		_ZN34_INTERNAL_1d06f7e5_4_k_cu_e23db3e06thrust24THRUST_300001_SM_1000_NS12placeholders2_8E,@object
	.size		_ZN34_INTERNAL_1d06f7e5_4_k_cu_e23db3e06thrust24THRUST_300001_SM_1000_NS12placeholders2_8E,(_ZN34_INTERNAL_1d06f7e5_4_k_cu_e23db3e04cuda3std3__436_GLOBAL__N__1d06f7e5_4_k_cu_e23db3e06ignoreE - _ZN34_INTERNAL_1d06f7e5_4_k_cu_e23db3e06thrust24THRUST_300001_SM_1000_NS12placeholders2_8E)
_ZN34_INTERNAL_1d06f7e5_4_k_cu_e23db3e06thrust24THRUST_300001_SM_1000_NS12placeholders2_8E:
	.zero		1
	.type		_ZN34_INTERNAL_1d06f7e5_4_k_cu_e23db3e04cuda3std3__436_GLOBAL__N__1d06f7e5_4_k_cu_e23db3e06ignoreE,@object
	.size		_ZN34_INTERNAL_1d06f7e5_4_k_cu_e23db3e04cuda3std3__436_GLOBAL__N__1d06f7e5_4_k_cu_e23db3e06ignoreE,(_ZN34_INTERNAL_1d06f7e5_4_k_cu_e23db3e04cuda3std6ranges3__45__cpo4dataE - _ZN34_INTERNAL_1d06f7e5_4_k_cu_e23db3e04cuda3std3__436_GLOBAL__N__1d06f7e5_4_k_cu_e23db3e06ignoreE)
_ZN34_INTERNAL_1d06f7e5_4_k_cu_e23db3e04cuda3std3__436_GLOBAL__N__1d06f7e5_4_k_cu_e23db3e06ignoreE:
	.zero		1
	.type		_ZN34_INTERNAL_1d06f7e5_4_k_cu_e23db3e04cuda3std6ranges3__45__cpo4dataE,@object
	.size		_ZN34_INTERNAL_1d06f7e5_4_k_cu_e23db3e04cuda3std6ranges3__45__cpo4dataE,(_ZN34_INTERNAL_1d06f7e5_4_k_cu_e23db3e06thrust24THRUST_300001_SM_1000_NS6system3cpp3parE - _ZN34_INTERNAL_1d06f7e5_4_k_cu_e23db3e04cuda3std6ranges3__45__cpo4dataE)
_ZN34_INTERNAL_1d06f7e5_4_k_cu_e23db3e04cuda3std6ranges3__45__cpo4dataE:
	.zero		1
	.type		_ZN34_INTERNAL_1d06f7e5_4_k_cu_e23db3e06thrust24THRUST_300001_SM_1000_NS6system3cpp3parE,@object
	.size		_ZN34_INTERNAL_1d06f7e5_4_k_cu_e23db3e06thrust24THRUST_300001_SM_1000_NS6system3cpp3parE,(_ZN34_INTERNAL_1d06f7e5_4_k_cu_e23db3e04cuda3std3__45__cpo5beginE - _ZN34_INTERNAL_1d06f7e5_4_k_cu_e23db3e06thrust24THRUST_300001_SM_1000_NS6system3cpp3parE)
_ZN34_INTERNAL_1d06f7e5_4_k_cu_e23db3e06thrust24THRUST_300001_SM_1000_NS6system3cpp3parE:
	.zero		1
	.type		_ZN34_INTERNAL_1d06f7e5_4_k_cu_e23db3e04cuda3std3__45__cpo5beginE,@object
	.size		_ZN34_INTERNAL_1d06f7e5_4_k_cu_e23db3e04cuda3std3__45__cpo5beginE,(_ZN34_INTERNAL_1d06f7e5_4_k_cu_e23db3e04cuda3std6ranges3__45__cpo5beginE - _ZN34_INTERNAL_1d06f7e5_4_k_cu_e23db3e04cuda3std3__45__cpo5beginE)
_ZN34_INTERNAL_1d06f7e5_4_k_cu_e23db3e04cuda3std3__45__cpo5beginE:
	.zero		1
	.type		_ZN34_INTERNAL_1d06f7e5_4_k_cu_e23db3e04cuda3std6ranges3__45__cpo5beginE,@object
	.size		_ZN34_INTERNAL_1d06f7e5_4_k_cu_e23db3e04cuda3std6ranges3__45__cpo5beginE,(_ZN34_INTERNAL_1d06f7e5_4_k_cu_e23db3e06thrust24THRUST_300001_SM_1000_NS6deviceE - _ZN34_INTERNAL_1d06f7e5_4_k_cu_e23db3e04cuda3std6ranges3__45__cpo5beginE)
_ZN34_INTERNAL_1d06f7e5_4_k_cu_e23db3e04cuda3std6ranges3__45__cpo5beginE:
	.zero		1
	.type		_ZN34_INTERNAL_1d06f7e5_4_k_cu_e23db3e06thrust24THRUST_300001_SM_1000_NS6deviceE,@object
	.size		_ZN34_INTERNAL_1d06f7e5_4_k_cu_e23db3e06thrust24THRUST_300001_SM_1000_NS6deviceE,(_ZN34_INTERNAL_1d06f7e5_4_k_cu_e23db3e04cuda3std3__47nulloptE - _ZN34_INTERNAL_1d06f7e5_4_k_cu_e23db3e06thrust24THRUST_300001_SM_1000_NS6deviceE)
_ZN34_INTERNAL_1d06f7e5_4_k_cu_e23db3e06thrust24THRUST_300001_SM_1000_NS6deviceE:
	.zero		1
	.type		_ZN34_INTERNAL_1d06f7e5_4_k_cu_e23db3e04cuda3std3__47nulloptE,@object
	.size		_ZN34_INTERNAL_1d06f7e5_4_k_cu_e23db3e04cuda3std3__47nulloptE,(_ZN34_INTERNAL_1d06f7e5_4_k_cu_e23db3e04cuda3std6ranges3__45__cpo8distanceE - _ZN34_INTERNAL_1d06f7e5_4_k_cu_e23db3e04cuda3std3__47nulloptE)
_ZN34_INTERNAL_1d06f7e5_4_k_cu_e23db3e04cuda3std3__47nulloptE:
	.zero		1
	.type		_ZN34_INTERNAL_1d06f7e5_4_k_cu_e23db3e04cuda3std6ranges3__45__cpo8distanceE,@object
	.size		_ZN34_INTERNAL_1d06f7e5_4_k_cu_e23db3e04cuda3std6ranges3__45__cpo8distanceE,(_ZN34_INTERNAL_1d06f7e5_4_k_cu_e23db3e06thrust24THRUST_300001_SM_1000_NS12placeholders2_4E - _ZN34_INTERNAL_1d06f7e5_4_k_cu_e23db3e04cuda3std6ranges3__45__cpo8distanceE)
_ZN34_INTERNAL_1d06f7e5_4_k_cu_e23db3e04cuda3std6ranges3__45__cpo8distanceE:
	.zero		1
	.type		_ZN34_INTERNAL_1d06f7e5_4_k_cu_e23db3e06thrust24THRUST_300001_SM_1000_NS12placeholders2_4E,@object
	.size		_ZN34_INTERNAL_1d06f7e5_4_k_cu_e23db3e06thrust24THRUST_300001_SM_1000_NS12placeholders2_4E,(_ZN34_INTERNAL_1d06f7e5_4_k_cu_e23db3e04cuda3std3__45__cpo6rbeginE - _ZN34_INTERNAL_1d06f7e5_4_k_cu_e23db3e06thrust24THRUST_300001_SM_1000_NS12placeholders2_4E)
_ZN34_INTERNAL_1d06f7e5_4_k_cu_e23db3e06thrust24THRUST_300001_SM_1000_NS12placeholders2_4E:
	.zero		1
	.type		_ZN34_INTERNAL_1d06f7e5_4_k_cu_e23db3e04cuda3std3__45__cpo6rbeginE,@object
	.size		_ZN34_INTERNAL_1d06f7e5_4_k_cu_e23db3e04cuda3std3__45__cpo6rbeginE,(_ZN34_INTERNAL_1d06f7e5_4_k_cu_e23db3e04cuda3std6ranges3__45__cpo7advanceE - _ZN34_INTERNAL_1d06f7e5_4_k_cu_e23db3e04cuda3std3__45__cpo6rbeginE)
_ZN34_INTERNAL_1d06f7e5_4_k_cu_e23db3e04cuda3std3__45__cpo6rbeginE:
	.zero		1
	.type		_ZN34_INTERNAL_1d06f7e5_4_k_cu_e23db3e04cuda3std6ranges3__45__cpo7advanceE,@object
	.size		_ZN34_INTERNAL_1d06f7e5_4_k_cu_e23db3e04cuda3std6ranges3__45__cpo7advanceE,(_ZN34_INTERNAL_1d06f7e5_4_k_cu_e23db3e06thrust24THRUST_300001_SM_1000_NS12placeholders3_10E - _ZN34_INTERNAL_1d06f7e5_4_k_cu_e23db3e04cuda3std6ranges3__45__cpo7advanceE)
_ZN34_INTERNAL_1d06f7e5_4_k_cu_e23db3e04cuda3std6ranges3__45__cpo7advanceE:
	.zero		1
	.type		_ZN34_INTERNAL_1d06f7e5_4_k_cu_e23db3e06thrust24THRUST_300001_SM_1000_NS12placeholders3_10E,@object
	.size		_ZN34_INTERNAL_1d06f7e5_4_k_cu_e23db3e06thrust24THRUST_300001_SM_1000_NS12placeholders3_10E,(_ZN34_INTERNAL_1d06f7e5_4_k_cu_e23db3e04cuda3std3__48in_placeE - _ZN34_INTERNAL_1d06f7e5_4_k_cu_e23db3e06thrust24THRUST_300001_SM_1000_NS12placeholders3_10E)
_ZN34_INTERNAL_1d06f7e5_4_k_cu_e23db3e06thrust24THRUST_300001_SM_1000_NS12placeholders3_10E:
	.zero		1
	.type		_ZN34_INTERNAL_1d06f7e5_4_k_cu_e23db3e04cuda3std3__48in_placeE,@object
	.size		_ZN34_INTERNAL_1d06f7e5_4_k_cu_e23db3e04cuda3std3__48in_placeE,(_ZN34_INTERNAL_1d06f7e5_4_k_cu_e23db3e04cuda3std6ranges3__45__cpo4sizeE - _ZN34_INTERNAL_1d06f7e5_4_k_cu_e23db3e04cuda3std3__48in_placeE)
_ZN34_INTERNAL_1d06f7e5_4_k_cu_e23db3e04cuda3std3__48in_placeE:
	.zero		1
	.type		_ZN34_INTERNAL_1d06f7e5_4_k_cu_e23db3e04cuda3std6ranges3__45__cpo4sizeE,@object
	.size		_ZN34_INTERNAL_1d06f7e5_4_k_cu_e23db3e04cuda3std6ranges3__45__cpo4sizeE,(_ZN34_INTERNAL_1d06f7e5_4_k_cu_e23db3e06thrust24THRUST_300001_SM_1000_NS12placeholders2_2E - _ZN34_INTERNAL_1d06f7e5_4_k_cu_e23db3e04cuda3std6ranges3__45__cpo4sizeE)
_ZN34_INTERNAL_1d06f7e5_4_k_cu_e23db3e04cuda3std6ranges3__45__cpo4sizeE:
	.zero		1
	.type		_ZN34_INTERNAL_1d06f7e5_4_k_cu_e23db3e06thrust24THRUST_300001_SM_1000_NS12placeholders2_2E,@object
	.size		_ZN34_INTERNAL_1d06f7e5_4_k_cu_e23db3e06thrust24THRUST_300001_SM_1000_NS12placeholders2_2E,(_ZN34_INTERNAL_1d06f7e5_4_k_cu_e23db3e04cuda3std3__45__cpo6cbeginE - _ZN34_INTERNAL_1d06f7e5_4_k_cu_e23db3e06thrust24THRUST_300001_SM_1000_NS12placeholders2_2E)
_ZN34_INTERNAL_1d06f7e5_4_k_cu_e23db3e06thrust24THRUST_300001_SM_1000_NS12placeholders2_2E:
	.zero		1
	.type		_ZN34_INTERNAL_1d06f7e5_4_k_cu_e23db3e04cuda3std3__45__cpo6cbeginE,@object
	.size		_ZN34_INTERNAL_1d06f7e5_4_k_cu_e23db3e04cuda3std3__45__cpo6cbeginE,(_ZN34_INTERNAL_1d06f7e5_4_k_cu_e23db3e04cuda3std6ranges3__45__cpo6cbeginE - _ZN34_INTERNAL_1d06f7e5_4_k_cu_e23db3e04cuda3std3__45__cpo6cbeginE)
_ZN34_INTERNAL_1d06f7e5_4_k_cu_e23db3e04cuda3std3__45__cpo6cbeginE:
	.zero		1
	.type		_ZN34_INTERNAL_1d06f7e5_4_k_cu_e23db3e04cuda3std6ranges3__45__cpo6cbeginE,@object
	.size		_ZN34_INTERNAL_1d06f7e5_4_k_cu_e23db3e04cuda3std6ranges3__45__cpo6cbeginE,(_ZN34_INTERNAL_1d06f7e5_4_k_cu_e23db3e06thrust24THRUST_300001_SM_1000_NS12placeholders2_6E - _ZN34_INTERNAL_1d06f7e5_4_k_cu_e23db3e04cuda3std6ranges3__45__cpo6cbeginE)
_ZN34_INTERNAL_1d06f7e5_4_k_cu_e23db3e04cuda3std6ranges3__45__cpo6cbeginE:
	.zero		1
	.type		_ZN34_INTERNAL_1d06f7e5_4_k_cu_e23db3e06thrust24THRUST_300001_SM_1000_NS12placeholders2_6E,@object
	.size		_ZN34_INTERNAL_1d06f7e5_4_k_cu_e23db3e06thrust24THRUST_300001_SM_1000_NS12placeholders2_6E,(_ZN34_INTERNAL_1d06f7e5_4_k_cu_e23db3e04cuda3std3__45__cpo7crbeginE - _ZN34_INTERNAL_1d06f7e5_4_k_cu_e23db3e06thrust24THRUST_300001_SM_1000_NS12placeholders2_6E)
_ZN34_INTERNAL_1d06f7e5_4_k_cu_e23db3e06thrust24THRUST_300001_SM_1000_NS12placeholders2_6E:
	.zero		1
	.type		_ZN34_INTERNAL_1d06f7e5_4_k_cu_e23db3e04cuda3std3__45__cpo7crbeginE,@object
	.size		_ZN34_INTERNAL_1d06f7e5_4_k_cu_e23db3e04cuda3std3__45__cpo7crbeginE,(_ZN34_INTERNAL_1d06f7e5_4_k_cu_e23db3e04cuda3std6ranges3__45__cpo4nextE - _ZN34_INTERNAL_1d06f7e5_4_k_cu_e23db3e04cuda3std3__45__cpo7crbeginE)
_ZN34_INTERNAL_1d06f7e5_4_k_cu_e23db3e04cuda3std3__45__cpo7crbeginE:
	.zero		1
	.type		_ZN34_INTERNAL_1d06f7e5_4_k_cu_e23db3e04cuda3std6ranges3__45__cpo4nextE,@object
	.size		_ZN34_INTERNAL_1d06f7e5_4_k_cu_e23db3e04cuda3std6ranges3__45__cpo4nextE,(_ZN34_INTERNAL_1d06f7e5_4_k_cu_e23db3e04cuda3std6ranges3__45__cpo4swapE - _ZN34_INTERNAL_1d06f7e5_4_k_cu_e23db3e04cuda3std6ranges3__45__cpo4nextE)
_ZN34_INTERNAL_1d06f7e5_4_k_cu_e23db3e04cuda3std6ranges3__45__cpo4nextE:
	.zero		1
	.type		_ZN34_INTERNAL_1d06f7e5_4_k_cu_e23db3e04cuda3std6ranges3__45__cpo4swapE,@object
	.size		_ZN34_INTERNAL_1d06f7e5_4_k_cu_e23db3e04cuda3std6ranges3__45__cpo4swapE,(_ZN34_INTERNAL_1d06f7e5_4_k_cu_e23db3e06thrust24THRUST_300001_SM_1000_NS8cuda_cub10par_nosyncE - _ZN34_INTERNAL_1d06f7e5_4_k_cu_e23db3e04cuda3std6ranges3__45__cpo4swapE)
_ZN34_INTERNAL_1d06f7e5_4_k_cu_e23db3e04cuda3std6ranges3__45__cpo4swapE:
	.zero		1
	.type		_ZN34_INTERNAL_1d06f7e5_4_k_cu_e23db3e06thrust24THRUST_300001_SM_1000_NS8cuda_cub10par_nosyncE,@object
	.size		_ZN34_INTERNAL_1d06f7e5_4_k_cu_e23db3e06thrust24THRUST_300001_SM_1000_NS8cuda_cub10par_nosyncE,(_ZN34_INTERNAL_1d06f7e5_4_k_cu_e23db3e06thrust24THRUST_300001_SM_1000_NS3seqE - _ZN34_INTERNAL_1d06f7e5_4_k_cu_e23db3e06thrust24THRUST_300001_SM_1000_NS8cuda_cub10par_nosyncE)
_ZN34_INTERNAL_1d06f7e5_4_k_cu_e23db3e06thrust24THRUST_300001_SM_1000_NS8cuda_cub10par_nosyncE:
	.zero		1
	.type		_ZN34_INTERNAL_1d06f7e5_4_k_cu_e23db3e06thrust24THRUST_300001_SM_1000_NS3seqE,@object
	.size		_ZN34_INTERNAL_1d06f7e5_4_k_cu_e23db3e06thrust24THRUST_300001_SM_1000_NS3seqE,(_ZN34_INTERNAL_1d06f7e5_4_k_cu_e23db3e04cuda3std3__420unreachable_sentinelE - _ZN34_INTERNAL_1d06f7e5_4_k_cu_e23db3e06thrust24THRUST_300001_SM_1000_NS3seqE)
_ZN34_INTERNAL_1d06f7e5_4_k_cu_e23db3e06thrust24THRUST_300001_SM_1000_NS3seqE:
	.zero		1
	.type		_ZN34_INTERNAL_1d06f7e5_4_k_cu_e23db3e04cuda3std3__420unreachable_sentinelE,@object
	.size		_ZN34_INTERNAL_1d06f7e5_4_k_cu_e23db3e04cuda3std3__420unreachable_sentinelE,(_ZN34_INTERNAL_1d06f7e5_4_k_cu_e23db3e04cuda3std6ranges3__45__cpo5ssizeE - _ZN34_INTERNAL_1d06f7e5_4_k_cu_e23db3e04cuda3std3__420unreachable_sentinelE)
_ZN34_INTERNAL_1d06f7e5_4_k_cu_e23db3e04cuda3std3__420unreachable_sentinelE:
	.zero		1
	.type		_ZN34_INTERNAL_1d06f7e5_4_k_cu_e23db3e04cuda3std6ranges3__45__cpo5ssizeE,@object
	.size		_ZN34_INTERNAL_1d06f7e5_4_k_cu_e23db3e04cuda3std6ranges3__45__cpo5ssizeE,(_ZN34_INTERNAL_1d06f7e5_4_k_cu_e23db3e06thrust24THRUST_300001_SM_1000_NS12placeholders2_3E - _ZN34_INTERNAL_1d06f7e5_4_k_cu_e23db3e04cuda3std6ranges3__45__cpo5ssizeE)
_ZN34_INTERNAL_1d06f7e5_4_k_cu_e23db3e04cuda3std6ranges3__45__cpo5ssizeE:
	.zero		1
	.type		_ZN34_INTERNAL_1d06f7e5_4_k_cu_e23db3e06thrust24THRUST_300001_SM_1000_NS12placeholders2_3E,@object
	.size		_ZN34_INTERNAL_1d06f7e5_4_k_cu_e23db3e06thrust24THRUST_300001_SM_1000_NS12placeholders2_3E,(_ZN34_INTERNAL_1d06f7e5_4_k_cu_e23db3e04cuda3std3__45__cpo4cendE - _ZN34_INTERNAL_1d06f7e5_4_k_cu_e23db3e06thrust24THRUST_300001_SM_1000_NS12placeholders2_3E)
_ZN34_INTERNAL_1d06f7e5_4_k_cu_e23db3e06thrust24THRUST_300001_SM_1000_NS12placeholders2_3E:
	.zero		1
	.type		_ZN34_INTERNAL_1d06f7e5_4_k_cu_e23db3e04cuda3std3__45__cpo4cendE,@object
	.size		_ZN34_INTERNAL_1d06f7e5_4_k_cu_e23db3e04cuda3std3__45__cpo4cendE,(_ZN34_INTERNAL_1d06f7e5_4_k_cu_e23db3e04cuda3std6ranges3__45__cpo4cendE - _ZN34_INTERNAL_1d06f7e5_4_k_cu_e23db3e04cuda3std3__45__cpo4cendE)
_ZN34_INTERNAL_1d06f7e5_4_k_cu_e23db3e04cuda3std3__45__cpo4cendE:
	.zero		1
	.type		_ZN34_INTERNAL_1d06f7e5_4_k_cu_e23db3e04cuda3std6ranges3__45__cpo4cendE,@object
	.size		_ZN34_INTERNAL_1d06f7e5_4_k_cu_e23db3e04cuda3std6ranges3__45__cpo4cendE,(_ZN34_INTERNAL_1d06f7e5_4_k_cu_e23db3e06thrust24THRUST_300001_SM_1000_NS12placeholders2_7E - _ZN34_INTERNAL_1d06f7e5_4_k_cu_e23db3e04cuda3std6ranges3__45__cpo4cendE)
_ZN34_INTERNAL_1d06f7e5_4_k_cu_e23db3e04cuda3std6ranges3__45__cpo4cendE:
	.zero		1
	.type		_ZN34_INTERNAL_1d06f7e5_4_k_cu_e23db3e06thrust24THRUST_300001_SM_1000_NS12placeholders2_7E,@object
	.size		_ZN34_INTERNAL_1d06f7e5_4_k_cu_e23db3e06thrust24THRUST_300001_SM_1000_NS12placeholders2_7E,(_ZN34_INTERNAL_1d06f7e5_4_k_cu_e23db3e04cuda3std3__45__cpo5crendE - _ZN34_INTERNAL_1d06f7e5_4_k_cu_e23db3e06thrust24THRUST_300001_SM_1000_NS12placeholders2_7E)
_ZN34_INTERNAL_1d06f7e5_4_k_cu_e23db3e06thrust24THRUST_300001_SM_1000_NS12placeholders2_7E:
	.zero		1
	.type		_ZN34_INTERNAL_1d06f7e5_4_k_cu_e23db3e04cuda3std3__45__cpo5crendE,@object
	.size		_ZN34_INTERNAL_1d06f7e5_4_k_cu_e23db3e04cuda3std3__45__cpo5crendE,(_ZN34_INTERNAL_1d06f7e5_4_k_cu_e23db3e04cuda3std6ranges3__45__cpo4prevE - _ZN34_INTERNAL_1d06f7e5_4_k_cu_e23db3e04cuda3std3__45__cpo5crendE)
_ZN34_INTERNAL_1d06f7e5_4_k_cu_e23db3e04cuda3std3__45__cpo5crendE:
	.zero		1
	.type		_ZN34_INTERNAL_1d06f7e5_4_k_cu_e23db3e04cuda3std6ranges3__45__cpo4prevE,@object
	.size		_ZN34_INTERNAL_1d06f7e5_4_k_cu_e23db3e04cuda3std6ranges3__45__cpo4prevE,(_ZN34_INTERNAL_1d06f7e5_4_k_cu_e23db3e04cuda3std6ranges3__45__cpo9iter_moveE - _ZN34_INTERNAL_1d06f7e5_4_k_cu_e23db3e04cuda3std6ranges3__45__cpo4prevE)
_ZN34_INTERNAL_1d06f7e5_4_k_cu_e23db3e04cuda3std6ranges3__45__cpo4prevE:
	.zero		1
	.type		_ZN34_INTERNAL_1d06f7e5_4_k_cu_e23db3e04cuda3std6ranges3__45__cpo9iter_moveE,@object
	.size		_ZN34_INTERNAL_1d06f7e5_4_k_cu_e23db3e04cuda3std6ranges3__45__cpo9iter_moveE,(_ZN34_INTERNAL_1d06f7e5_4_k_cu_e23db3e06thrust24THRUST_300001_SM_1000_NS6system6detail10sequential3seqE - _ZN34_INTERNAL_1d06f7e5_4_k_cu_e23db3e04cuda3std6ranges3__45__cpo9iter_moveE)
_ZN34_INTERNAL_1d06f7e5_4_k_cu_e23db3e04cuda3std6ranges3__45__cpo9iter_moveE:
	.zero		1
	.type		_ZN34_INTERNAL_1d06f7e5_4_k_cu_e23db3e06thrust24THRUST_300001_SM_1000_NS6system6detail10sequential3seqE,@object
	.size		_ZN34_INTERNAL_1d06f7e5_4_k_cu_e23db3e06thrust24THRUST_300001_SM_1000_NS6system6detail10sequential3seqE,(_ZN34_INTERNAL_1d06f7e5_4_k_cu_e23db3e06thrust24THRUST_300001_SM_1000_NS12placeholders2_9E - _ZN34_INTERNAL_1d06f7e5_4_k_cu_e23db3e06thrust24THRUST_300001_SM_1000_NS6system6detail10sequential3seqE)
_ZN34_INTERNAL_1d06f7e5_4_k_cu_e23db3e06thrust24THRUST_300001_SM_1000_NS6system6detail10sequential3seqE:
	.zero		1
	.type		_ZN34_INTERNAL_1d06f7e5_4_k_cu_e23db3e06thrust24THRUST_300001_SM_1000_NS12placeholders2_9E,@object
	.size		_ZN34_INTERNAL_1d06f7e5_4_k_cu_e23db3e06thrust24THRUST_300001_SM_1000_NS12placeholders2_9E,(_ZN34_INTERNAL_1d06f7e5_4_k_cu_e23db3e04cuda3std3__419piecewise_constructE - _ZN34_INTERNAL_1d06f7e5_4_k_cu_e23db3e06thrust24THRUST_300001_SM_1000_NS12placeholders2_9E)
_ZN34_INTERNAL_1d06f7e5_4_k_cu_e23db3e06thrust24THRUST_300001_SM_1000_NS12placeholders2_9E:
	.zero		1
	.type		_ZN34_INTERNAL_1d06f7e5_4_k_cu_e23db3e04cuda3std3__419piecewise_constructE,@object
	.size		_ZN34_INTERNAL_1d06f7e5_4_k_cu_e23db3e04cuda3std3__419piecewise_constructE,(_ZN34_INTERNAL_1d06f7e5_4_k_cu_e23db3e04cuda3std6ranges3__45__cpo5cdataE - _ZN34_INTERNAL_1d06f7e5_4_k_cu_e23db3e04cuda3std3__419piecewise_constructE)
_ZN34_INTERNAL_1d06f7e5_4_k_cu_e23db3e04cuda3std3__419piecewise_constructE:
	.zero		1
	.type		_ZN34_INTERNAL_1d06f7e5_4_k_cu_e23db3e04cuda3std6ranges3__45__cpo5cdataE,@object
	.size		_ZN34_INTERNAL_1d06f7e5_4_k_cu_e23db3e04cuda3std6ranges3__45__cpo5cdataE,(_ZN34_INTERNAL_1d06f7e5_4_k_cu_e23db3e06thrust24THRUST_300001_SM_1000_NS12placeholders2_1E - _ZN34_INTERNAL_1d06f7e5_4_k_cu_e23db3e04cuda3std6ranges3__45__cpo5cdataE)
_ZN34_INTERNAL_1d06f7e5_4_k_cu_e23db3e04cuda3std6ranges3__45__cpo5cdataE:
	.zero		1
	.type		_ZN34_INTERNAL_1d06f7e5_4_k_cu_e23db3e06thrust24THRUST_300001_SM_1000_NS12placeholders2_1E,@object
	.size		_ZN34_INTERNAL_1d06f7e5_4_k_cu_e23db3e06thrust24THRUST_300001_SM_1000_NS12placeholders2_1E,(_ZN34_INTERNAL_1d06f7e5_4_k_cu_e23db3e04cuda3std3__45__cpo3endE - _ZN34_INTERNAL_1d06f7e5_4_k_cu_e23db3e06thrust24THRUST_300001_SM_1000_NS12placeholders2_1E)
_ZN34_INTERNAL_1d06f7e5_4_k_cu_e23db3e06thrust24THRUST_300001_SM_1000_NS12placeholders2_1E:
	.zero		1
	.type		_ZN34_INTERNAL_1d06f7e5_4_k_cu_e23db3e04cuda3std3__45__cpo3endE,@object
	.size		_ZN34_INTERNAL_1d06f7e5_4_k_cu_e23db3e04cuda3std3__45__cpo3endE,(_ZN34_INTERNAL_1d06f7e5_4_k_cu_e23db3e04cuda3std6ranges3__45__cpo3endE - _ZN34_INTERNAL_1d06f7e5_4_k_cu_e23db3e04cuda3std3__45__cpo3endE)
_ZN34_INTERNAL_1d06f7e5_4_k_cu_e23db3e04cuda3std3__45__cpo3endE:
	.zero		1
	.type		_ZN34_INTERNAL_1d06f7e5_4_k_cu_e23db3e04cuda3std6ranges3__45__cpo3endE,@object
	.size		_ZN34_INTERNAL_1d06f7e5_4_k_cu_e23db3e04cuda3std6ranges3__45__cpo3endE,(_ZN34_INTERNAL_1d06f7e5_4_k_cu_e23db3e06thrust24THRUST_300001_SM_1000_NS12placeholders2_5E - _ZN34_INTERNAL_1d06f7e5_4_k_cu_e23db3e04cuda3std6ranges3__45__cpo3endE)
_ZN34_INTERNAL_1d06f7e5_4_k_cu_e23db3e04cuda3std6ranges3__45__cpo3endE:
	.zero		1
	.type		_ZN34_INTERNAL_1d06f7e5_4_k_cu_e23db3e06thrust24THRUST_300001_SM_1000_NS12placeholders2_5E,@object
	.size		_ZN34_INTERNAL_1d06f7e5_4_k_cu_e23db3e06thrust24THRUST_300001_SM_1000_NS12placeholders2_5E,(_ZN34_INTERNAL_1d06f7e5_4_k_cu_e23db3e04cuda3std3__45__cpo4rendE - _ZN34_INTERNAL_1d06f7e5_4_k_cu_e23db3e06thrust24THRUST_300001_SM_1000_NS12placeholders2_5E)
_ZN34_INTERNAL_1d06f7e5_4_k_cu_e23db3e06thrust24THRUST_300001_SM_1000_NS12placeholders2_5E:
	.zero		1
	.type		_ZN34_INTERNAL_1d06f7e5_4_k_cu_e23db3e04cuda3std3__45__cpo4rendE,@object
	.size		_ZN34_INTERNAL_1d06f7e5_4_k_cu_e23db3e04cuda3std3__45__cpo4rendE,(_ZN34_INTERNAL_1d06f7e5_4_k_cu_e23db3e04cuda3std6ranges3__45__cpo9iter_swapE - _ZN34_INTERNAL_1d06f7e5_4_k_cu_e23db3e04cuda3std3__45__cpo4rendE)
_ZN34_INTERNAL_1d06f7e5_4_k_cu_e23db3e04cuda3std3__45__cpo4rendE:
	.zero		1
	.type		_ZN34_INTERNAL_1d06f7e5_4_k_cu_e23db3e04cuda3std6ranges3__45__cpo9iter_swapE,@object
	.size		_ZN34_INTERNAL_1d06f7e5_4_k_cu_e23db3e04cuda3std6ranges3__45__cpo9iter_swapE,(_ZN34_INTERNAL_1d06f7e5_4_k_cu_e23db3e04cuda3std3__48unexpectE - _ZN34_INTERNAL_1d06f7e5_4_k_cu_e23db3e04cuda3std6ranges3__45__cpo9iter_swapE)
_ZN34_INTERNAL_1d06f7e5_4_k_cu_e23db3e04cuda3std6ranges3__45__cpo9iter_swapE:
	.zero		1
	.type		_ZN34_INTERNAL_1d06f7e5_4_k_cu_e23db3e04cuda3std3__48unexpectE,@object
	.size		_ZN34_INTERNAL_1d06f7e5_4_k_cu_e23db3e04cuda3std3__48unexpectE,(_ZN34_INTERNAL_1d06f7e5_4_k_cu_e23db3e06thrust24THRUST_300001_SM_1000_NS8cuda_cub3parE - _ZN34_INTERNAL_1d06f7e5_4_k_cu_e23db3e04cuda3std3__48unexpectE)
_ZN34_INTERNAL_1d06f7e5_4_k_cu_e23db3e04cuda3std3__48unexpectE:
	.zero		1
	.type		_ZN34_INTERNAL_1d06f7e5_4_k_cu_e23db3e06thrust24THRUST_300001_SM_1000_NS8cuda_cub3parE,@object
	.size		_ZN34_INTERNAL_1d06f7e5_4_k_cu_e23db3e06thrust24THRUST_300001_SM_1000_NS8cuda_cub3parE,(.L_29 - _ZN34_INTERNAL_1d06f7e5_4_k_cu_e23db3e06thrust24THRUST_300001_SM_1000_NS8cuda_cub3parE)
_ZN34_INTERNAL_1d06f7e5_4_k_cu_e23db3e06thrust24THRUST_300001_SM_1000_NS8cuda_cub3parE:
	.zero		1
.L_29:


//--------------------- .nv.constant0._ZN3cub18CUB_300001_SM_10006detail11EmptyKernelIvEEvv --------------------------
	.section	.nv.constant0._ZN3cub18CUB_300001_SM_10006detail11EmptyKernelIvEEvv,"a",@progbits
	.sectionflags	@""
	.align	4
.nv.constant0._ZN3cub18CUB_300001_SM_10006detail11EmptyKernelIvEEvv:
	.zero		896


//--------------------- .nv.constant0._Z9cspincudaPmS_P10SORTSTRUCTS1_S_m --------------------------
	.section	.nv.constant0._Z9cspincudaPmS_P10SORTSTRUCTS1_S_m,"a",@progbits
	.sectionflags	@""
	.align	4
.nv.constant0._Z9cspincudaPmS_P10SORTSTRUCTS1_S_m:
	.zero		944


//--------------------- SYMBOLS --------------------------

	.type		.nv.reservedSmem.offset0,@object
	.size		.nv.reservedSmem.offset0,0x4
